//
// Generated by NVIDIA NVVM Compiler
//
// Compiler Build ID: CL-36424714
// Cuda compilation tools, release 13.0, V13.0.88
// Based on NVVM 20.0.0
//

.version 9.0
.target sm_100
.address_size 64

	// .globl	_Z22flash_attention_kernelPK6__halfS1_S1_PS_iif
// _ZZ22flash_attention_kernelPK6__halfS1_S1_PS_iifE2sQ has been demoted
// _ZZ22flash_attention_kernelPK6__halfS1_S1_PS_iifE2sK has been demoted
// _ZZ22flash_attention_kernelPK6__halfS1_S1_PS_iifE2sV has been demoted
// _ZZ22flash_attention_kernelPK6__halfS1_S1_PS_iifE3sQK has been demoted

.visible .entry _Z22flash_attention_kernelPK6__halfS1_S1_PS_iif(
	.param .u64 .ptr .align 1 _Z22flash_attention_kernelPK6__halfS1_S1_PS_iif_param_0,
	.param .u64 .ptr .align 1 _Z22flash_attention_kernelPK6__halfS1_S1_PS_iif_param_1,
	.param .u64 .ptr .align 1 _Z22flash_attention_kernelPK6__halfS1_S1_PS_iif_param_2,
	.param .u64 .ptr .align 1 _Z22flash_attention_kernelPK6__halfS1_S1_PS_iif_param_3,
	.param .u32 _Z22flash_attention_kernelPK6__halfS1_S1_PS_iif_param_4,
	.param .u32 _Z22flash_attention_kernelPK6__halfS1_S1_PS_iif_param_5,
	.param .f32 _Z22flash_attention_kernelPK6__halfS1_S1_PS_iif_param_6
)
{
	.local .align 16 .b8 	__local_depot0[256];
	.reg .b64 	%SP;
	.reg .b64 	%SPL;
	.reg .pred 	%p<33>;
	.reg .b16 	%rs<100>;
	.reg .b32 	%r<120>;
	.reg .b32 	%f<284>;
	.reg .b64 	%rd<29>;
	// demoted variable
	.shared .align 2 .b8 _ZZ22flash_attention_kernelPK6__halfS1_S1_PS_iifE2sQ[4096];
	// demoted variable
	.shared .align 2 .b8 _ZZ22flash_attention_kernelPK6__halfS1_S1_PS_iifE2sK[4096];
	// demoted variable
	.shared .align 2 .b8 _ZZ22flash_attention_kernelPK6__halfS1_S1_PS_iifE2sV[4096];
	// demoted variable
	.shared .align 2 .b8 _ZZ22flash_attention_kernelPK6__halfS1_S1_PS_iifE3sQK[2048];
	mov.u64 	%SPL, __local_depot0;
	ld.param.u64 	%rd5, [_Z22flash_attention_kernelPK6__halfS1_S1_PS_iif_param_0];
	ld.param.u64 	%rd6, [_Z22flash_attention_kernelPK6__halfS1_S1_PS_iif_param_1];
	ld.param.u64 	%rd7, [_Z22flash_attention_kernelPK6__halfS1_S1_PS_iif_param_2];
	ld.param.u32 	%r41, [_Z22flash_attention_kernelPK6__halfS1_S1_PS_iif_param_4];
	ld.param.u32 	%r42, [_Z22flash_attention_kernelPK6__halfS1_S1_PS_iif_param_5];
	ld.param.f32 	%f24, [_Z22flash_attention_kernelPK6__halfS1_S1_PS_iif_param_6];
	add.u64 	%rd1, %SPL, 0;
	mov.u32 	%r1, %ctaid.z;
	mov.u32 	%r2, %ctaid.y;
	mov.u32 	%r3, %ctaid.x;
	mov.u32 	%r4, %tid.x;
	setp.lt.s32 	%p2, %r3, %r41;
	setp.lt.s32 	%p3, %r4, %r42;
	and.pred  	%p1, %p2, %p3;
	not.pred 	%p4, %p1;
	@%p4 bra 	$L__BB0_2;
	cvta.to.global.u64 	%rd10, %rd5;
	mov.u32 	%r43, %nctaid.y;
	mad.lo.s32 	%r44, %r1, %r43, %r2;
	mad.lo.s32 	%r45, %r41, %r44, %r3;
	shl.b32 	%r46, %r4, 1;
	mov.u32 	%r47, _ZZ22flash_attention_kernelPK6__halfS1_S1_PS_iifE2sQ;
	add.s32 	%r48, %r47, %r46;
	mad.lo.s32 	%r49, %r45, %r42, %r4;
	mul.wide.s32 	%rd11, %r49, 2;
	add.s64 	%rd12, %rd10, %rd11;
	ld.global.u16 	%rs1, [%rd12];
	st.shared.u16 	[%r48], %rs1;
$L__BB0_2:
	mov.f32 	%f282, 0f00000000;
	st.local.v4.f32 	[%rd1], {%f282, %f282, %f282, %f282};
	st.local.v4.f32 	[%rd1+16], {%f282, %f282, %f282, %f282};
	st.local.v4.f32 	[%rd1+32], {%f282, %f282, %f282, %f282};
	st.local.v4.f32 	[%rd1+48], {%f282, %f282, %f282, %f282};
	st.local.v4.f32 	[%rd1+64], {%f282, %f282, %f282, %f282};
	st.local.v4.f32 	[%rd1+80], {%f282, %f282, %f282, %f282};
	st.local.v4.f32 	[%rd1+96], {%f282, %f282, %f282, %f282};
	st.local.v4.f32 	[%rd1+112], {%f282, %f282, %f282, %f282};
	st.local.v4.f32 	[%rd1+128], {%f282, %f282, %f282, %f282};
	st.local.v4.f32 	[%rd1+144], {%f282, %f282, %f282, %f282};
	st.local.v4.f32 	[%rd1+160], {%f282, %f282, %f282, %f282};
	st.local.v4.f32 	[%rd1+176], {%f282, %f282, %f282, %f282};
	st.local.v4.f32 	[%rd1+192], {%f282, %f282, %f282, %f282};
	st.local.v4.f32 	[%rd1+208], {%f282, %f282, %f282, %f282};
	st.local.v4.f32 	[%rd1+224], {%f282, %f282, %f282, %f282};
	st.local.v4.f32 	[%rd1+240], {%f282, %f282, %f282, %f282};
	setp.lt.s32 	%p5, %r41, 1;
	@%p5 bra 	$L__BB0_38;
	add.s32 	%r51, %r41, 31;
	shr.u32 	%r5, %r51, 5;
	mov.u32 	%r6, %tid.y;
	mov.u32 	%r52, %nctaid.y;
	mad.lo.s32 	%r53, %r1, %r52, %r2;
	mul.lo.s32 	%r7, %r41, %r53;
	shl.b32 	%r54, %r4, 7;
	mov.u32 	%r55, _ZZ22flash_attention_kernelPK6__halfS1_S1_PS_iifE2sK;
	add.s32 	%r8, %r55, %r54;
	mov.u32 	%r56, _ZZ22flash_attention_kernelPK6__halfS1_S1_PS_iifE2sV;
	add.s32 	%r9, %r56, %r54;
	and.b32  	%r10, %r42, 15;
	and.b32  	%r11, %r42, 7;
	and.b32  	%r12, %r42, 2147483632;
	and.b32  	%r13, %r42, 3;
	neg.s32 	%r14, %r12;
	cvta.to.global.u64 	%rd2, %rd6;
	cvta.to.global.u64 	%rd3, %rd7;
	mov.f32 	%f281, 0fFF800000;
	mov.f32 	%f282, 0f00000000;
	mov.b32 	%r109, 0;
$L__BB0_4:
	setp.ge.s32 	%p6, %r4, %r42;
	shl.b32 	%r57, %r109, 5;
	add.s32 	%r16, %r57, %r6;
	setp.ge.s32 	%p7, %r16, %r41;
	or.pred  	%p8, %p6, %p7;
	@%p8 bra 	$L__BB0_6;
	add.s32 	%r58, %r16, %r7;
	mad.lo.s32 	%r59, %r58, %r42, %r4;
	mul.wide.s32 	%rd13, %r59, 2;
	add.s64 	%rd14, %rd2, %rd13;
	ld.global.u16 	%rs2, [%rd14];
	shl.b32 	%r60, %r6, 7;
	mov.u32 	%r61, _ZZ22flash_attention_kernelPK6__halfS1_S1_PS_iifE2sK;
	add.s32 	%r62, %r61, %r60;
	shl.b32 	%r63, %r4, 1;
	add.s32 	%r64, %r62, %r63;
	st.shared.u16 	[%r64], %rs2;
	add.s64 	%rd15, %rd3, %rd13;
	ld.global.u16 	%rs3, [%rd15];
	mov.u32 	%r65, _ZZ22flash_attention_kernelPK6__halfS1_S1_PS_iifE2sV;
	add.s32 	%r66, %r65, %r60;
	add.s32 	%r67, %r66, %r63;
	st.shared.u16 	[%r67], %rs3;
$L__BB0_6:
	shl.b32 	%r68, %r4, 1;
	mov.u32 	%r69, _ZZ22flash_attention_kernelPK6__halfS1_S1_PS_iifE3sQK;
	add.s32 	%r17, %r69, %r68;
	or.b32  	%r70, %r6, %r4;
	and.b32  	%r71, %r70, 992;
	setp.ne.s32 	%p9, %r71, 0;
	bar.sync 	0;
	@%p9 bra 	$L__BB0_22;
	setp.lt.s32 	%p10, %r42, 1;
	mov.f32 	%f280, 0f00000000;
	@%p10 bra 	$L__BB0_21;
	setp.lt.u32 	%p11, %r42, 16;
	mov.f32 	%f280, 0f00000000;
	mov.b32 	%r114, 0;
	@%p11 bra 	$L__BB0_11;
	shl.b32 	%r74, %r4, 7;
	mov.u32 	%r75, _ZZ22flash_attention_kernelPK6__halfS1_S1_PS_iifE2sK;
	add.s32 	%r76, %r74, %r75;
	add.s32 	%r110, %r76, 16;
	mov.u32 	%r77, _ZZ22flash_attention_kernelPK6__halfS1_S1_PS_iifE2sQ;
	add.s32 	%r111, %r77, 16;
	mov.f32 	%f280, 0f00000000;
	mov.u32 	%r112, %r14;
$L__BB0_10:
	.pragma "nounroll";
	ld.shared.u16 	%rs4, [%r111+-16];
	// begin inline asm
	{  cvt.f32.f16 %f32, %rs4;}

	// end inline asm
	ld.shared.u16 	%rs5, [%r110+-16];
	// begin inline asm
	{  cvt.f32.f16 %f33, %rs5;}

	// end inline asm
	fma.rn.f32 	%f64, %f32, %f33, %f280;
	ld.shared.u16 	%rs6, [%r111+-14];
	// begin inline asm
	{  cvt.f32.f16 %f34, %rs6;}

	// end inline asm
	ld.shared.u16 	%rs7, [%r110+-14];
	// begin inline asm
	{  cvt.f32.f16 %f35, %rs7;}

	// end inline asm
	fma.rn.f32 	%f65, %f34, %f35, %f64;
	ld.shared.u16 	%rs8, [%r111+-12];
	// begin inline asm
	{  cvt.f32.f16 %f36, %rs8;}

	// end inline asm
	ld.shared.u16 	%rs9, [%r110+-12];
	// begin inline asm
	{  cvt.f32.f16 %f37, %rs9;}

	// end inline asm
	fma.rn.f32 	%f66, %f36, %f37, %f65;
	ld.shared.u16 	%rs10, [%r111+-10];
	// begin inline asm
	{  cvt.f32.f16 %f38, %rs10;}

	// end inline asm
	ld.shared.u16 	%rs11, [%r110+-10];
	// begin inline asm
	{  cvt.f32.f16 %f39, %rs11;}

	// end inline asm
	fma.rn.f32 	%f67, %f38, %f39, %f66;
	ld.shared.u16 	%rs12, [%r111+-8];
	// begin inline asm
	{  cvt.f32.f16 %f40, %rs12;}

	// end inline asm
	ld.shared.u16 	%rs13, [%r110+-8];
	// begin inline asm
	{  cvt.f32.f16 %f41, %rs13;}

	// end inline asm
	fma.rn.f32 	%f68, %f40, %f41, %f67;
	ld.shared.u16 	%rs14, [%r111+-6];
	// begin inline asm
	{  cvt.f32.f16 %f42, %rs14;}

	// end inline asm
	ld.shared.u16 	%rs15, [%r110+-6];
	// begin inline asm
	{  cvt.f32.f16 %f43, %rs15;}

	// end inline asm
	fma.rn.f32 	%f69, %f42, %f43, %f68;
	ld.shared.u16 	%rs16, [%r111+-4];
	// begin inline asm
	{  cvt.f32.f16 %f44, %rs16;}

	// end inline asm
	ld.shared.u16 	%rs17, [%r110+-4];
	// begin inline asm
	{  cvt.f32.f16 %f45, %rs17;}

	// end inline asm
	fma.rn.f32 	%f70, %f44, %f45, %f69;
	ld.shared.u16 	%rs18, [%r111+-2];
	// begin inline asm
	{  cvt.f32.f16 %f46, %rs18;}

	// end inline asm
	ld.shared.u16 	%rs19, [%r110+-2];
	// begin inline asm
	{  cvt.f32.f16 %f47, %rs19;}

	// end inline asm
	fma.rn.f32 	%f71, %f46, %f47, %f70;
	ld.shared.u16 	%rs20, [%r111];
	// begin inline asm
	{  cvt.f32.f16 %f48, %rs20;}

	// end inline asm
	ld.shared.u16 	%rs21, [%r110];
	// begin inline asm
	{  cvt.f32.f16 %f49, %rs21;}

	// end inline asm
	fma.rn.f32 	%f72, %f48, %f49, %f71;
	ld.shared.u16 	%rs22, [%r111+2];
	// begin inline asm
	{  cvt.f32.f16 %f50, %rs22;}

	// end inline asm
	ld.shared.u16 	%rs23, [%r110+2];
	// begin inline asm
	{  cvt.f32.f16 %f51, %rs23;}

	// end inline asm
	fma.rn.f32 	%f73, %f50, %f51, %f72;
	ld.shared.u16 	%rs24, [%r111+4];
	// begin inline asm
	{  cvt.f32.f16 %f52, %rs24;}

	// end inline asm
	ld.shared.u16 	%rs25, [%r110+4];
	// begin inline asm
	{  cvt.f32.f16 %f53, %rs25;}

	// end inline asm
	fma.rn.f32 	%f74, %f52, %f53, %f73;
	ld.shared.u16 	%rs26, [%r111+6];
	// begin inline asm
	{  cvt.f32.f16 %f54, %rs26;}

	// end inline asm
	ld.shared.u16 	%rs27, [%r110+6];
	// begin inline asm
	{  cvt.f32.f16 %f55, %rs27;}

	// end inline asm
	fma.rn.f32 	%f75, %f54, %f55, %f74;
	ld.shared.u16 	%rs28, [%r111+8];
	// begin inline asm
	{  cvt.f32.f16 %f56, %rs28;}

	// end inline asm
	ld.shared.u16 	%rs29, [%r110+8];
	// begin inline asm
	{  cvt.f32.f16 %f57, %rs29;}

	// end inline asm
	fma.rn.f32 	%f76, %f56, %f57, %f75;
	ld.shared.u16 	%rs30, [%r111+10];
	// begin inline asm
	{  cvt.f32.f16 %f58, %rs30;}

	// end inline asm
	ld.shared.u16 	%rs31, [%r110+10];
	// begin inline asm
	{  cvt.f32.f16 %f59, %rs31;}

	// end inline asm
	fma.rn.f32 	%f77, %f58, %f59, %f76;
	ld.shared.u16 	%rs32, [%r111+12];
	// begin inline asm
	{  cvt.f32.f16 %f60, %rs32;}

	// end inline asm
	ld.shared.u16 	%rs33, [%r110+12];
	// begin inline asm
	{  cvt.f32.f16 %f61, %rs33;}

	// end inline asm
	fma.rn.f32 	%f78, %f60, %f61, %f77;
	ld.shared.u16 	%rs34, [%r111+14];
	// begin inline asm
	{  cvt.f32.f16 %f62, %rs34;}

	// end inline asm
	ld.shared.u16 	%rs35, [%r110+14];
	// begin inline asm
	{  cvt.f32.f16 %f63, %rs35;}

	// end inline asm
	fma.rn.f32 	%f280, %f62, %f63, %f78;
	add.s32 	%r112, %r112, 16;
	add.s32 	%r111, %r111, 32;
	add.s32 	%r110, %r110, 32;
	setp.ne.s32 	%p12, %r112, 0;
	mov.u32 	%r114, %r12;
	@%p12 bra 	$L__BB0_10;
$L__BB0_11:
	setp.eq.s32 	%p13, %r10, 0;
	@%p13 bra 	$L__BB0_21;
	add.s32 	%r78, %r10, -1;
	setp.lt.u32 	%p14, %r78, 7;
	@%p14 bra 	$L__BB0_14;
	shl.b32 	%r79, %r114, 1;
	mov.u32 	%r80, _ZZ22flash_attention_kernelPK6__halfS1_S1_PS_iifE2sQ;
	add.s32 	%r81, %r80, %r79;
	ld.shared.u16 	%rs36, [%r81];
	// begin inline asm
	{  cvt.f32.f16 %f80, %rs36;}

	// end inline asm
	add.s32 	%r82, %r8, %r79;
	ld.shared.u16 	%rs37, [%r82];
	// begin inline asm
	{  cvt.f32.f16 %f81, %rs37;}

	// end inline asm
	fma.rn.f32 	%f96, %f80, %f81, %f280;
	ld.shared.u16 	%rs38, [%r81+2];
	// begin inline asm
	{  cvt.f32.f16 %f82, %rs38;}

	// end inline asm
	ld.shared.u16 	%rs39, [%r82+2];
	// begin inline asm
	{  cvt.f32.f16 %f83, %rs39;}

	// end inline asm
	fma.rn.f32 	%f97, %f82, %f83, %f96;
	ld.shared.u16 	%rs40, [%r81+4];
	// begin inline asm
	{  cvt.f32.f16 %f84, %rs40;}

	// end inline asm
	ld.shared.u16 	%rs41, [%r82+4];
	// begin inline asm
	{  cvt.f32.f16 %f85, %rs41;}

	// end inline asm
	fma.rn.f32 	%f98, %f84, %f85, %f97;
	ld.shared.u16 	%rs42, [%r81+6];
	// begin inline asm
	{  cvt.f32.f16 %f86, %rs42;}

	// end inline asm
	ld.shared.u16 	%rs43, [%r82+6];
	// begin inline asm
	{  cvt.f32.f16 %f87, %rs43;}

	// end inline asm
	fma.rn.f32 	%f99, %f86, %f87, %f98;
	ld.shared.u16 	%rs44, [%r81+8];
	// begin inline asm
	{  cvt.f32.f16 %f88, %rs44;}

	// end inline asm
	ld.shared.u16 	%rs45, [%r82+8];
	// begin inline asm
	{  cvt.f32.f16 %f89, %rs45;}

	// end inline asm
	fma.rn.f32 	%f100, %f88, %f89, %f99;
	ld.shared.u16 	%rs46, [%r81+10];
	// begin inline asm
	{  cvt.f32.f16 %f90, %rs46;}

	// end inline asm
	ld.shared.u16 	%rs47, [%r82+10];
	// begin inline asm
	{  cvt.f32.f16 %f91, %rs47;}

	// end inline asm
	fma.rn.f32 	%f101, %f90, %f91, %f100;
	ld.shared.u16 	%rs48, [%r81+12];
	// begin inline asm
	{  cvt.f32.f16 %f92, %rs48;}

	// end inline asm
	ld.shared.u16 	%rs49, [%r82+12];
	// begin inline asm
	{  cvt.f32.f16 %f93, %rs49;}

	// end inline asm
	fma.rn.f32 	%f102, %f92, %f93, %f101;
	ld.shared.u16 	%rs50, [%r81+14];
	// begin inline asm
	{  cvt.f32.f16 %f94, %rs50;}

	// end inline asm
	ld.shared.u16 	%rs51, [%r82+14];
	// begin inline asm
	{  cvt.f32.f16 %f95, %rs51;}

	// end inline asm
	fma.rn.f32 	%f280, %f94, %f95, %f102;
	add.s32 	%r114, %r114, 8;
$L__BB0_14:
	setp.eq.s32 	%p15, %r11, 0;
	@%p15 bra 	$L__BB0_21;
	add.s32 	%r83, %r11, -1;
	setp.lt.u32 	%p16, %r83, 3;
	@%p16 bra 	$L__BB0_17;
	shl.b32 	%r84, %r114, 1;
	mov.u32 	%r85, _ZZ22flash_attention_kernelPK6__halfS1_S1_PS_iifE2sQ;
	add.s32 	%r86, %r85, %r84;
	ld.shared.u16 	%rs52, [%r86];
	// begin inline asm
	{  cvt.f32.f16 %f104, %rs52;}

	// end inline asm
	add.s32 	%r87, %r8, %r84;
	ld.shared.u16 	%rs53, [%r87];
	// begin inline asm
	{  cvt.f32.f16 %f105, %rs53;}

	// end inline asm
	fma.rn.f32 	%f112, %f104, %f105, %f280;
	ld.shared.u16 	%rs54, [%r86+2];
	// begin inline asm
	{  cvt.f32.f16 %f106, %rs54;}

	// end inline asm
	ld.shared.u16 	%rs55, [%r87+2];
	// begin inline asm
	{  cvt.f32.f16 %f107, %rs55;}

	// end inline asm
	fma.rn.f32 	%f113, %f106, %f107, %f112;
	ld.shared.u16 	%rs56, [%r86+4];
	// begin inline asm
	{  cvt.f32.f16 %f108, %rs56;}

	// end inline asm
	ld.shared.u16 	%rs57, [%r87+4];
	// begin inline asm
	{  cvt.f32.f16 %f109, %rs57;}

	// end inline asm
	fma.rn.f32 	%f114, %f108, %f109, %f113;
	ld.shared.u16 	%rs58, [%r86+6];
	// begin inline asm
	{  cvt.f32.f16 %f110, %rs58;}

	// end inline asm
	ld.shared.u16 	%rs59, [%r87+6];
	// begin inline asm
	{  cvt.f32.f16 %f111, %rs59;}

	// end inline asm
	fma.rn.f32 	%f280, %f110, %f111, %f114;
	add.s32 	%r114, %r114, 4;
$L__BB0_17:
	setp.eq.s32 	%p17, %r13, 0;
	@%p17 bra 	$L__BB0_21;
	setp.eq.s32 	%p18, %r13, 1;
	shl.b32 	%r88, %r114, 1;
	mov.u32 	%r89, _ZZ22flash_attention_kernelPK6__halfS1_S1_PS_iifE2sQ;
	add.s32 	%r30, %r89, %r88;
	ld.shared.u16 	%rs60, [%r30];
	// begin inline asm
	{  cvt.f32.f16 %f115, %rs60;}

	// end inline asm
	add.s32 	%r31, %r8, %r88;
	ld.shared.u16 	%rs61, [%r31];
	// begin inline asm
	{  cvt.f32.f16 %f116, %rs61;}

	// end inline asm
	fma.rn.f32 	%f280, %f115, %f116, %f280;
	@%p18 bra 	$L__BB0_21;
	setp.eq.s32 	%p19, %r13, 2;
	ld.shared.u16 	%rs62, [%r30+2];
	// begin inline asm
	{  cvt.f32.f16 %f117, %rs62;}

	// end inline asm
	ld.shared.u16 	%rs63, [%r31+2];
	// begin inline asm
	{  cvt.f32.f16 %f118, %rs63;}

	// end inline asm
	fma.rn.f32 	%f280, %f117, %f118, %f280;
	@%p19 bra 	$L__BB0_21;
	ld.shared.u16 	%rs64, [%r30+4];
	// begin inline asm
	{  cvt.f32.f16 %f119, %rs64;}

	// end inline asm
	ld.shared.u16 	%rs65, [%r31+4];
	// begin inline asm
	{  cvt.f32.f16 %f120, %rs65;}

	// end inline asm
	fma.rn.f32 	%f280, %f119, %f120, %f280;
$L__BB0_21:
	mul.f32 	%f121, %f24, %f280;
	// begin inline asm
	{  cvt.rn.f16.f32 %rs66, %f121;}

	// end inline asm
	st.shared.u16 	[%r17], %rs66;
$L__BB0_22:
	setp.gt.u32 	%p20, %r4, 31;
	bar.sync 	0;
	@%p20 bra 	$L__BB0_37;
	setp.lt.s32 	%p21, %r42, 1;
	ld.shared.u16 	%rs67, [%r17];
	// begin inline asm
	{  cvt.f32.f16 %f122, %rs67;}

	// end inline asm
	max.f32 	%f17, %f281, %f122;
	sub.f32 	%f123, %f281, %f17;
	fma.rn.f32 	%f124, %f123, 0f3BBB989D, 0f3F000000;
	cvt.sat.f32.f32 	%f125, %f124;
	mov.f32 	%f126, 0f4B400001;
	mov.f32 	%f127, 0f437C0000;
	fma.rm.f32 	%f128, %f125, %f127, %f126;
	add.f32 	%f129, %f128, 0fCB40007F;
	neg.f32 	%f130, %f129;
	fma.rn.f32 	%f131, %f123, 0f3FB8AA3B, %f130;
	fma.rn.f32 	%f132, %f123, 0f32A57060, %f131;
	mov.b32 	%r90, %f128;
	shl.b32 	%r91, %r90, 23;
	mov.b32 	%f133, %r91;
	ex2.approx.ftz.f32 	%f134, %f132;
	mul.f32 	%f18, %f134, %f133;
	sub.f32 	%f135, %f122, %f17;
	fma.rn.f32 	%f136, %f135, 0f3BBB989D, 0f3F000000;
	cvt.sat.f32.f32 	%f137, %f136;
	fma.rm.f32 	%f138, %f137, %f127, %f126;
	add.f32 	%f139, %f138, 0fCB40007F;
	neg.f32 	%f140, %f139;
	fma.rn.f32 	%f141, %f135, 0f3FB8AA3B, %f140;
	fma.rn.f32 	%f142, %f135, 0f32A57060, %f141;
	mov.b32 	%r92, %f138;
	shl.b32 	%r93, %r92, 23;
	mov.b32 	%f143, %r93;
	ex2.approx.ftz.f32 	%f144, %f142;
	mul.f32 	%f19, %f144, %f143;
	fma.rn.f32 	%f282, %f282, %f18, %f19;
	mov.f32 	%f281, %f17;
	@%p21 bra 	$L__BB0_37;
	setp.lt.u32 	%p22, %r42, 16;
	mov.b32 	%r118, 0;
	@%p22 bra 	$L__BB0_27;
	mov.b32 	%r116, 0;
$L__BB0_26:
	.pragma "nounroll";
	mul.wide.u32 	%rd16, %r116, 4;
	add.s64 	%rd17, %rd1, %rd16;
	ld.local.v4.f32 	{%f161, %f162, %f163, %f164}, [%rd17];
	shl.b32 	%r96, %r116, 1;
	add.s32 	%r97, %r9, %r96;
	ld.shared.u16 	%rs68, [%r97];
	// begin inline asm
	{  cvt.f32.f16 %f145, %rs68;}

	// end inline asm
	mul.f32 	%f165, %f19, %f145;
	fma.rn.f32 	%f166, %f18, %f161, %f165;
	ld.shared.u16 	%rs69, [%r97+2];
	// begin inline asm
	{  cvt.f32.f16 %f146, %rs69;}

	// end inline asm
	mul.f32 	%f167, %f19, %f146;
	fma.rn.f32 	%f168, %f18, %f162, %f167;
	ld.shared.u16 	%rs70, [%r97+4];
	// begin inline asm
	{  cvt.f32.f16 %f147, %rs70;}

	// end inline asm
	mul.f32 	%f169, %f19, %f147;
	fma.rn.f32 	%f170, %f18, %f163, %f169;
	ld.shared.u16 	%rs71, [%r97+6];
	// begin inline asm
	{  cvt.f32.f16 %f148, %rs71;}

	// end inline asm
	mul.f32 	%f171, %f19, %f148;
	fma.rn.f32 	%f172, %f18, %f164, %f171;
	st.local.v4.f32 	[%rd17], {%f166, %f168, %f170, %f172};
	ld.local.v4.f32 	{%f173, %f174, %f175, %f176}, [%rd17+16];
	ld.shared.u16 	%rs72, [%r97+8];
	// begin inline asm
	{  cvt.f32.f16 %f149, %rs72;}

	// end inline asm
	mul.f32 	%f177, %f19, %f149;
	fma.rn.f32 	%f178, %f18, %f173, %f177;
	ld.shared.u16 	%rs73, [%r97+10];
	// begin inline asm
	{  cvt.f32.f16 %f150, %rs73;}

	// end inline asm
	mul.f32 	%f179, %f19, %f150;
	fma.rn.f32 	%f180, %f18, %f174, %f179;
	ld.shared.u16 	%rs74, [%r97+12];
	// begin inline asm
	{  cvt.f32.f16 %f151, %rs74;}

	// end inline asm
	mul.f32 	%f181, %f19, %f151;
	fma.rn.f32 	%f182, %f18, %f175, %f181;
	ld.shared.u16 	%rs75, [%r97+14];
	// begin inline asm
	{  cvt.f32.f16 %f152, %rs75;}

	// end inline asm
	mul.f32 	%f183, %f19, %f152;
	fma.rn.f32 	%f184, %f18, %f176, %f183;
	st.local.v4.f32 	[%rd17+16], {%f178, %f180, %f182, %f184};
	ld.local.v4.f32 	{%f185, %f186, %f187, %f188}, [%rd17+32];
	ld.shared.u16 	%rs76, [%r97+16];
	// begin inline asm
	{  cvt.f32.f16 %f153, %rs76;}

	// end inline asm
	mul.f32 	%f189, %f19, %f153;
	fma.rn.f32 	%f190, %f18, %f185, %f189;
	ld.shared.u16 	%rs77, [%r97+18];
	// begin inline asm
	{  cvt.f32.f16 %f154, %rs77;}

	// end inline asm
	mul.f32 	%f191, %f19, %f154;
	fma.rn.f32 	%f192, %f18, %f186, %f191;
	ld.shared.u16 	%rs78, [%r97+20];
	// begin inline asm
	{  cvt.f32.f16 %f155, %rs78;}

	// end inline asm
	mul.f32 	%f193, %f19, %f155;
	fma.rn.f32 	%f194, %f18, %f187, %f193;
	ld.shared.u16 	%rs79, [%r97+22];
	// begin inline asm
	{  cvt.f32.f16 %f156, %rs79;}

	// end inline asm
	mul.f32 	%f195, %f19, %f156;
	fma.rn.f32 	%f196, %f18, %f188, %f195;
	st.local.v4.f32 	[%rd17+32], {%f190, %f192, %f194, %f196};
	ld.local.v4.f32 	{%f197, %f198, %f199, %f200}, [%rd17+48];
	ld.shared.u16 	%rs80, [%r97+24];
	// begin inline asm
	{  cvt.f32.f16 %f157, %rs80;}

	// end inline asm
	mul.f32 	%f201, %f19, %f157;
	fma.rn.f32 	%f202, %f18, %f197, %f201;
	ld.shared.u16 	%rs81, [%r97+26];
	// begin inline asm
	{  cvt.f32.f16 %f158, %rs81;}

	// end inline asm
	mul.f32 	%f203, %f19, %f158;
	fma.rn.f32 	%f204, %f18, %f198, %f203;
	ld.shared.u16 	%rs82, [%r97+28];
	// begin inline asm
	{  cvt.f32.f16 %f159, %rs82;}

	// end inline asm
	mul.f32 	%f205, %f19, %f159;
	fma.rn.f32 	%f206, %f18, %f199, %f205;
	ld.shared.u16 	%rs83, [%r97+30];
	// begin inline asm
	{  cvt.f32.f16 %f160, %rs83;}

	// end inline asm
	mul.f32 	%f207, %f19, %f160;
	fma.rn.f32 	%f208, %f18, %f200, %f207;
	st.local.v4.f32 	[%rd17+48], {%f202, %f204, %f206, %f208};
	add.s32 	%r116, %r116, 16;
	setp.ne.s32 	%p23, %r116, %r12;
	mov.u32 	%r118, %r12;
	@%p23 bra 	$L__BB0_26;
$L__BB0_27:
	setp.eq.s32 	%p24, %r10, 0;
	mov.f32 	%f281, %f17;
	@%p24 bra 	$L__BB0_37;
	add.s32 	%r98, %r10, -1;
	setp.lt.u32 	%p25, %r98, 7;
	@%p25 bra 	$L__BB0_30;
	mul.wide.u32 	%rd18, %r118, 4;
	add.s64 	%rd19, %rd1, %rd18;
	ld.local.f32 	%f217, [%rd19];
	shl.b32 	%r99, %r118, 1;
	add.s32 	%r100, %r9, %r99;
	ld.shared.u16 	%rs84, [%r100];
	// begin inline asm
	{  cvt.f32.f16 %f209, %rs84;}

	// end inline asm
	mul.f32 	%f218, %f19, %f209;
	fma.rn.f32 	%f219, %f18, %f217, %f218;
	st.local.f32 	[%rd19], %f219;
	ld.local.f32 	%f220, [%rd19+4];
	ld.shared.u16 	%rs85, [%r100+2];
	// begin inline asm
	{  cvt.f32.f16 %f210, %rs85;}

	// end inline asm
	mul.f32 	%f221, %f19, %f210;
	fma.rn.f32 	%f222, %f18, %f220, %f221;
	st.local.f32 	[%rd19+4], %f222;
	ld.local.f32 	%f223, [%rd19+8];
	ld.shared.u16 	%rs86, [%r100+4];
	// begin inline asm
	{  cvt.f32.f16 %f211, %rs86;}

	// end inline asm
	mul.f32 	%f224, %f19, %f211;
	fma.rn.f32 	%f225, %f18, %f223, %f224;
	st.local.f32 	[%rd19+8], %f225;
	ld.local.f32 	%f226, [%rd19+12];
	ld.shared.u16 	%rs87, [%r100+6];
	// begin inline asm
	{  cvt.f32.f16 %f212, %rs87;}

	// end inline asm
	mul.f32 	%f227, %f19, %f212;
	fma.rn.f32 	%f228, %f18, %f226, %f227;
	st.local.f32 	[%rd19+12], %f228;
	ld.local.f32 	%f229, [%rd19+16];
	ld.shared.u16 	%rs88, [%r100+8];
	// begin inline asm
	{  cvt.f32.f16 %f213, %rs88;}

	// end inline asm
	mul.f32 	%f230, %f19, %f213;
	fma.rn.f32 	%f231, %f18, %f229, %f230;
	st.local.f32 	[%rd19+16], %f231;
	ld.local.f32 	%f232, [%rd19+20];
	ld.shared.u16 	%rs89, [%r100+10];
	// begin inline asm
	{  cvt.f32.f16 %f214, %rs89;}

	// end inline asm
	mul.f32 	%f233, %f19, %f214;
	fma.rn.f32 	%f234, %f18, %f232, %f233;
	st.local.f32 	[%rd19+20], %f234;
	ld.local.f32 	%f235, [%rd19+24];
	ld.shared.u16 	%rs90, [%r100+12];
	// begin inline asm
	{  cvt.f32.f16 %f215, %rs90;}

	// end inline asm
	mul.f32 	%f236, %f19, %f215;
	fma.rn.f32 	%f237, %f18, %f235, %f236;
	st.local.f32 	[%rd19+24], %f237;
	ld.local.f32 	%f238, [%rd19+28];
	ld.shared.u16 	%rs91, [%r100+14];
	// begin inline asm
	{  cvt.f32.f16 %f216, %rs91;}

	// end inline asm
	mul.f32 	%f239, %f19, %f216;
	fma.rn.f32 	%f240, %f18, %f238, %f239;
	st.local.f32 	[%rd19+28], %f240;
	add.s32 	%r118, %r118, 8;
$L__BB0_30:
	setp.eq.s32 	%p26, %r11, 0;
	mov.f32 	%f281, %f17;
	@%p26 bra 	$L__BB0_37;
	add.s32 	%r101, %r11, -1;
	setp.lt.u32 	%p27, %r101, 3;
	@%p27 bra 	$L__BB0_33;
	mul.wide.u32 	%rd20, %r118, 4;
	add.s64 	%rd21, %rd1, %rd20;
	ld.local.f32 	%f245, [%rd21];
	shl.b32 	%r102, %r118, 1;
	add.s32 	%r103, %r9, %r102;
	ld.shared.u16 	%rs92, [%r103];
	// begin inline asm
	{  cvt.f32.f16 %f241, %rs92;}

	// end inline asm
	mul.f32 	%f246, %f19, %f241;
	fma.rn.f32 	%f247, %f18, %f245, %f246;
	st.local.f32 	[%rd21], %f247;
	ld.local.f32 	%f248, [%rd21+4];
	ld.shared.u16 	%rs93, [%r103+2];
	// begin inline asm
	{  cvt.f32.f16 %f242, %rs93;}

	// end inline asm
	mul.f32 	%f249, %f19, %f242;
	fma.rn.f32 	%f250, %f18, %f248, %f249;
	st.local.f32 	[%rd21+4], %f250;
	ld.local.f32 	%f251, [%rd21+8];
	ld.shared.u16 	%rs94, [%r103+4];
	// begin inline asm
	{  cvt.f32.f16 %f243, %rs94;}

	// end inline asm
	mul.f32 	%f252, %f19, %f243;
	fma.rn.f32 	%f253, %f18, %f251, %f252;
	st.local.f32 	[%rd21+8], %f253;
	ld.local.f32 	%f254, [%rd21+12];
	ld.shared.u16 	%rs95, [%r103+6];
	// begin inline asm
	{  cvt.f32.f16 %f244, %rs95;}

	// end inline asm
	mul.f32 	%f255, %f19, %f244;
	fma.rn.f32 	%f256, %f18, %f254, %f255;
	st.local.f32 	[%rd21+12], %f256;
	add.s32 	%r118, %r118, 4;
$L__BB0_33:
	setp.eq.s32 	%p28, %r13, 0;
	mov.f32 	%f281, %f17;
	@%p28 bra 	$L__BB0_37;
	setp.eq.s32 	%p29, %r13, 1;
	mul.wide.u32 	%rd22, %r118, 4;
	add.s64 	%rd4, %rd1, %rd22;
	ld.local.f32 	%f258, [%rd4];
	shl.b32 	%r104, %r118, 1;
	add.s32 	%r39, %r9, %r104;
	ld.shared.u16 	%rs96, [%r39];
	// begin inline asm
	{  cvt.f32.f16 %f257, %rs96;}

	// end inline asm
	mul.f32 	%f259, %f19, %f257;
	fma.rn.f32 	%f260, %f18, %f258, %f259;
	st.local.f32 	[%rd4], %f260;
	mov.f32 	%f281, %f17;
	@%p29 bra 	$L__BB0_37;
	setp.eq.s32 	%p30, %r13, 2;
	ld.local.f32 	%f262, [%rd4+4];
	ld.shared.u16 	%rs97, [%r39+2];
	// begin inline asm
	{  cvt.f32.f16 %f261, %rs97;}

	// end inline asm
	mul.f32 	%f263, %f19, %f261;
	fma.rn.f32 	%f264, %f18, %f262, %f263;
	st.local.f32 	[%rd4+4], %f264;
	mov.f32 	%f281, %f17;
	@%p30 bra 	$L__BB0_37;
	ld.local.f32 	%f266, [%rd4+8];
	ld.shared.u16 	%rs98, [%r39+4];
	// begin inline asm
	{  cvt.f32.f16 %f265, %rs98;}

	// end inline asm
	mul.f32 	%f267, %f19, %f265;
	fma.rn.f32 	%f268, %f18, %f266, %f267;
	st.local.f32 	[%rd4+8], %f268;
	mov.f32 	%f281, %f17;
$L__BB0_37:
	bar.sync 	0;
	add.s32 	%r109, %r109, 1;
	setp.ne.s32 	%p31, %r109, %r5;
	@%p31 bra 	$L__BB0_4;
$L__BB0_38:
	@%p4 bra 	$L__BB0_40;
	ld.param.u64 	%rd28, [_Z22flash_attention_kernelPK6__halfS1_S1_PS_iif_param_3];
	mov.u32 	%r105, %nctaid.y;
	mad.lo.s32 	%r106, %r1, %r105, %r2;
	mad.lo.s32 	%r107, %r41, %r106, %r3;
	mul.wide.u32 	%rd23, %r4, 4;
	add.s64 	%rd24, %rd1, %rd23;
	ld.local.f32 	%f270, [%rd24];
	div.rn.f32 	%f269, %f270, %f282;
	// begin inline asm
	{  cvt.rn.f16.f32 %rs99, %f269;}

	// end inline asm
	mad.lo.s32 	%r108, %r107, %r42, %r4;
	cvta.to.global.u64 	%rd25, %rd28;
	mul.wide.s32 	%rd26, %r108, 2;
	add.s64 	%rd27, %rd25, %rd26;
	st.global.u16 	[%rd27], %rs99;
$L__BB0_40:
	ret;

}


// ===== COMPILED SASS (sm_100) =====

	.target	sm_100

	.elftype	@"ET_EXEC"


//--------------------- .note.nv.tkinfo           --------------------------
	.section	.note.nv.tkinfo,"",@"SHT_NOTE"
	.sectionflags	@"SHF_NOTE_NV_TKINFO"
	.tkinfo
        /*0018*/ 	.word	0x00000002
        /*0030*/ 	.string	""
        /*0030*/ 	.string	"ptxas"
        /*0030*/ 	.string	"Cuda compilation tools, release 13.0, V13.0.88"
        /*0030*/ 	.string	"Build cuda_13.0.r13.0/compiler.36424714_0"
        /*0030*/ 	.string	"-arch sm_100 -m 64 "



//--------------------- .note.nv.cuinfo           --------------------------
	.section	.note.nv.cuinfo,"",@"SHT_NOTE"
	.sectionflags	@"SHF_NOTE_NV_CUINFO"
        /*0018*/ 	.short	0x0002
        /*001a*/ 	.short	0x0064
        /*001c*/ 	.short	0x0082
	.zero		2


//--------------------- .nv.info                  --------------------------
	.section	.nv.info,"",@"SHT_CUDA_INFO"
	.align	4


	//----- nvinfo : EIATTR_REGCOUNT
	.align		4
        /*0000*/ 	.byte	0x04, 0x2f
        /*0002*/ 	.short	(.L_1 - .L_0)
	.align		4
.L_0:
        /*0004*/ 	.word	index@(_Z22flash_attention_kernelPK6__halfS1_S1_PS_iif)
        /*0008*/ 	.word	0x00000022


	//----- nvinfo : EIATTR_FRAME_SIZE
	.align		4
.L_1:
        /*000c*/ 	.byte	0x04, 0x11
        /*000e*/ 	.short	(.L_3 - .L_2)
	.align		4
.L_2:
        /*0010*/ 	.word	index@($__internal_0_$__cuda_sm3x_div_rn_noftz_f32_slowpath)
        /*0014*/ 	.word	0x00000100


	//----- nvinfo : EIATTR_FRAME_SIZE
	.align		4
.L_3:
        /*0018*/ 	.byte	0x04, 0x11
        /*001a*/ 	.short	(.L_5 - .L_4)
	.align		4
.L_4:
        /*001c*/ 	.word	index@(_Z22flash_attention_kernelPK6__halfS1_S1_PS_iif)
        /*0020*/ 	.word	0x00000100


	//----- nvinfo : EIATTR_MIN_STACK_SIZE
	.align		4
.L_5:
        /*0024*/ 	.byte	0x04, 0x12
        /*0026*/ 	.short	(.L_7 - .L_6)
	.align		4
.L_6:
        /*0028*/ 	.word	index@(_Z22flash_attention_kernelPK6__halfS1_S1_PS_iif)
        /*002c*/ 	.word	0x00000100
.L_7:


//--------------------- .nv.compat                --------------------------
	.section	.nv.compat,"",@"SHT_CUDA_COMPAT_INFO"
	.align	4
        /*0000*/ 	.byte	0x02, 0x09, 0x00, 0x00, 0x02, 0x02, 0x01, 0x00, 0x02, 0x05, 0x05, 0x00, 0x03, 0x07, 0x01, 0x01
        /*0010*/ 	.byte	0x02, 0x03, 0x00, 0x00, 0x02, 0x06, 0x01, 0x00, 0x04, 0x0b, 0x08, 0x00, 0x01, 0x00, 0x00, 0x00
        /*0020*/ 	.byte	0x00, 0x00, 0x00, 0x00


//--------------------- .nv.info._Z22flash_attention_kernelPK6__halfS1_S1_PS_iif --------------------------
	.section	.nv.info._Z22flash_attention_kernelPK6__halfS1_S1_PS_iif,"",@"SHT_CUDA_INFO"
	.sectionflags	@""
	.align	4


	//----- nvinfo : EIATTR_CUDA_API_VERSION
	.align		4
        /*0000*/ 	.byte	0x04, 0x37
        /*0002*/ 	.short	(.L_9 - .L_8)
.L_8:
        /*0004*/ 	.word	0x00000082


	//----- nvinfo : EIATTR_KPARAM_INFO
	.align		4
.L_9:
        /*0008*/ 	.byte	0x04, 0x17
        /*000a*/ 	.short	(.L_11 - .L_10)
.L_10:
        /*000c*/ 	.word	0x00000000
        /*0010*/ 	.short	0x0006
        /*0012*/ 	.short	0x0028
        /*0014*/ 	.byte	0x00, 0xf0, 0x11, 0x00


	//----- nvinfo : EIATTR_KPARAM_INFO
	.align		4
.L_11:
        /*0018*/ 	.byte	0x04, 0x17
        /*001a*/ 	.short	(.L_13 - .L_12)
.L_12:
        /*001c*/ 	.word	0x00000000
        /*0020*/ 	.short	0x0005
        /*0022*/ 	.short	0x0024
        /*0024*/ 	.byte	0x00, 0xf0, 0x11, 0x00


	//----- nvinfo : EIATTR_KPARAM_INFO
	.align		4
.L_13:
        /*0028*/ 	.byte	0x04, 0x17
        /*002a*/ 	.short	(.L_15 - .L_14)
.L_14:
        /*002c*/ 	.word	0x00000000
        /*0030*/ 	.short	0x0004
        /*0032*/ 	.short	0x0020
        /*0034*/ 	.byte	0x00, 0xf0, 0x11, 0x00


	//----- nvinfo : EIATTR_KPARAM_INFO
	.align		4
.L_15:
        /*0038*/ 	.byte	0x04, 0x17
        /*003a*/ 	.short	(.L_17 - .L_16)
.L_16:
        /*003c*/ 	.word	0x00000000
        /*0040*/ 	.short	0x0003
        /*0042*/ 	.short	0x0018
        /*0044*/ 	.byte	0x00, 0xf5, 0x21, 0x00


	//----- nvinfo : EIATTR_KPARAM_INFO
	.align		4
.L_17:
        /*0048*/ 	.byte	0x04, 0x17
        /*004a*/ 	.short	(.L_19 - .L_18)
.L_18:
        /*004c*/ 	.word	0x00000000
        /*0050*/ 	.short	0x0002
        /*0052*/ 	.short	0x0010
        /*0054*/ 	.byte	0x00, 0xf5, 0x21, 0x00


	//----- nvinfo : EIATTR_KPARAM_INFO
	.align		4
.L_19:
        /*0058*/ 	.byte	0x04, 0x17
        /*005a*/ 	.short	(.L_21 - .L_20)
.L_20:
        /*005c*/ 	.word	0x00000000
        /*0060*/ 	.short	0x0001
        /*0062*/ 	.short	0x0008
        /*0064*/ 	.byte	0x00, 0xf5, 0x21, 0x00


	//----- nvinfo : EIATTR_KPARAM_INFO
	.align		4
.L_21:
        /*0068*/ 	.byte	0x04, 0x17
        /*006a*/ 	.short	(.L_23 - .L_22)
.L_22:
        /*006c*/ 	.word	0x00000000
        /*0070*/ 	.short	0x0000
        /*0072*/ 	.short	0x0000
        /*0074*/ 	.byte	0x00, 0xf5, 0x21, 0x00


	//----- nvinfo : EIATTR_SPARSE_MMA_MASK
	.align		4
.L_23:
        /*0078*/ 	.byte	0x03, 0x50
        /*007a*/ 	.short	0x0000


	//----- nvinfo : EIATTR_MAXREG_COUNT
	.align		4
        /*007c*/ 	.byte	0x03, 0x1b
        /*007e*/ 	.short	0x00ff


	//----- nvinfo : EIATTR_NUM_BARRIERS
	.align		4
        /*0080*/ 	.byte	0x02, 0x4c
        /*0082*/ 	.byte	0x01
	.zero		1


	//----- nvinfo : EIATTR_MERCURY_ISA_VERSION
	.align		4
        /*0084*/ 	.byte	0x03, 0x5f
        /*0086*/ 	.short	0x0101


	//----- nvinfo : EIATTR_INT_WARP_WIDE_INSTR_OFFSETS
	.align		4
        /*0088*/ 	.byte	0x04, 0x31
        /*008a*/ 	.short	(.L_25 - .L_24)


	//   ....[0]....
.L_24:
        /*008c*/ 	.word	0x000000d0


	//----- nvinfo : EIATTR_VRC_CTA_INIT_COUNT
	.align		4
.L_25:
        /*0090*/ 	.byte	0x02, 0x4a
	.zero		1
	.zero		1


	//----- nvinfo : EIATTR_EXIT_INSTR_OFFSETS
	.align		4
        /*0094*/ 	.byte	0x04, 0x1c
        /*0096*/ 	.short	(.L_27 - .L_26)


	//   ....[0]....
.L_26:
        /*0098*/ 	.word	0x00001e20


	//   ....[1]....
        /*009c*/ 	.word	0x00001fc0


	//----- nvinfo : EIATTR_CRS_STACK_SIZE
	.align		4
.L_27:
        /*00a0*/ 	.byte	0x04, 0x1e
        /*00a2*/ 	.short	(.L_29 - .L_28)
.L_28:
        /*00a4*/ 	.word	0x00000000


	//----- nvinfo : EIATTR_CBANK_PARAM_SIZE
	.align		4
.L_29:
        /*00a8*/ 	.byte	0x03, 0x19
        /*00aa*/ 	.short	0x002c


	//----- nvinfo : EIATTR_PARAM_CBANK
	.align		4
        /*00ac*/ 	.byte	0x04, 0x0a
        /*00ae*/ 	.short	(.L_31 - .L_30)
	.align		4
.L_30:
        /*00b0*/ 	.word	index@(.nv.constant0._Z22flash_attention_kernelPK6__halfS1_S1_PS_iif)
        /*00b4*/ 	.short	0x0380
        /*00b6*/ 	.short	0x002c


	//----- nvinfo : EIATTR_SW_WAR
	.align		4
.L_31:
        /*00b8*/ 	.byte	0x04, 0x36
        /*00ba*/ 	.short	(.L_33 - .L_32)
.L_32:
        /*00bc*/ 	.word	0x00000008
.L_33:


//--------------------- .nv.callgraph             --------------------------
	.section	.nv.callgraph,"",@"SHT_CUDA_CALLGRAPH"
	.align	4
	.sectionentsize	8
	.align		4
        /*0000*/ 	.word	0x00000000
	.align		4
        /*0004*/ 	.word	0xffffffff
	.align		4
        /*0008*/ 	.word	0x00000000
	.align		4
        /*000c*/ 	.word	0xfffffffe
	.align		4
        /*0010*/ 	.word	0x00000000
	.align		4
        /*0014*/ 	.word	0xfffffffd
	.align		4
        /*0018*/ 	.word	0x00000000
	.align		4
        /*001c*/ 	.word	0xfffffffc


//--------------------- .text._Z22flash_attention_kernelPK6__halfS1_S1_PS_iif --------------------------
	.section	.text._Z22flash_attention_kernelPK6__halfS1_S1_PS_iif,"ax",@progbits
	.align	128
        .global         _Z22flash_attention_kernelPK6__halfS1_S1_PS_iif
        .type           _Z22flash_attention_kernelPK6__halfS1_S1_PS_iif,@function
        .size           _Z22flash_attention_kernelPK6__halfS1_S1_PS_iif,(.L_x_29 - _Z22flash_attention_kernelPK6__halfS1_S1_PS_iif)
        .other          _Z22flash_attention_kernelPK6__halfS1_S1_PS_iif,@"STO_CUDA_ENTRY STV_DEFAULT"
_Z22flash_attention_kernelPK6__halfS1_S1_PS_iif:
.text._Z22flash_attention_kernelPK6__halfS1_S1_PS_iif:
[----:B------:R-:W0:Y:S01]  /*0000*/  LDC R1, c[0x0][0x37c] ;  /* 0x0000df00ff017b82 */ /* 0x000e220000000800 */
[----:B------:R-:W1:Y:S01]  /*0010*/  S2R R23, SR_TID.X ;  /* 0x0000000000177919 */ /* 0x000e620000002100 */
[----:B------:R-:W2:Y:S06]  /*0020*/  LDCU.64 UR6, c[0x0][0x3a0] ;  /* 0x00007400ff0677ac */ /* 0x000eac0008000a00 */
[----:B------:R-:W-:Y:S01]  /*0030*/  S2UR UR9, SR_CTAID.Z ;  /* 0x00000000000979c3 */ /* 0x000fe20000002700 */
[----:B0-----:R-:W-:Y:S01]  /*0040*/  IADD3 R1, PT, PT, R1, -0x100, RZ ;  /* 0xffffff0001017810 */ /* 0x001fe20007ffe0ff */
[----:B------:R-:W0:Y:S01]  /*0050*/  S2R R0, SR_CTAID.X ;  /* 0x0000000000007919 */ /* 0x000e220000002500 */
[----:B------:R-:W3:Y:S05]  /*0060*/  LDCU.64 UR18, c[0x0][0x358] ;  /* 0x00006b00ff1277ac */ /* 0x000eea0008000a00 */
[----:B------:R-:W4:Y:S08]  /*0070*/  S2UR UR10, SR_CTAID.Y ;  /* 0x00000000000a79c3 */ /* 0x000f300000002600 */
[----:B------:R-:W5:Y:S01]  /*0080*/  S2UR UR11, SR_CTAID.X ;  /* 0x00000000000b79c3 */ /* 0x000f620000002500 */
[----:B--2---:R-:W-:Y:S01]  /*0090*/  UMOV UR12, UR6 ;  /* 0x00000006000c7c82 */ /* 0x004fe20008000000 */
[----:B-1----:R-:W-:-:S04]  /*00a0*/  ISETP.GE.AND P0, PT, R23, UR7, PT ;  /* 0x0000000717007c0c */ /* 0x002fc8000bf06270 */
[----:B0-----:R-:W-:Y:S02]  /*00b0*/  ISETP.LT.AND P0, PT, R0, UR12, !P0 ;  /* 0x0000000c00007c0c */ /* 0x001fe4000c701270 */
[----:B------:R-:W-:-:S11]  /*00c0*/  MOV R0, UR7 ;  /* 0x0000000700007c02 */ /* 0x000fd60008000f00 */
[----:B------:R-:W-:Y:S01]  /*00d0*/  VOTEU.ANY UP0, P0 ;  /* 0x0000000000ff7886 */ /* 0x000fe20000000100 */
[----:B------:R-:W0:Y:S04]  /*00e0*/  @P0 LDC.64 R2, c[0x0][0x380] ;  /* 0x0000e000ff020b82 */ /* 0x000e280000000a00 */
[----:B------:R-:W4:Y:S02]  /*00f0*/  @UP0 LDCU UR4, c[0x0][0x374] ;  /* 0x00006e80ff0407ac */ /* 0x000f240008000800 */
[----:B----4-:R-:W-:-:S04]  /*0100*/  @UP0 UIMAD UR4, UR9, UR4, UR10 ;  /* 0x00000004090402a4 */ /* 0x010fc8000f8e020a */
[----:B-----5:R-:W-:-:S06]  /*0110*/  @UP0 UIMAD UR4, UR4, UR12, UR11 ;  /* 0x0000000c040402a4 */ /* 0x020fcc000f8e020b */
[----:B------:R-:W-:-:S04]  /*0120*/  @P0 IMAD R5, R0, UR4, R23 ;  /* 0x0000000400050c24 */ /* 0x000fc8000f8e0217 */
[----:B0-----:R-:W-:-:S06]  /*0130*/  @P0 IMAD.WIDE R2, R5, 0x2, R2 ;  /* 0x0000000205020825 */ /* 0x001fcc00078e0202 */
[----:B---3--:R-:W2:Y:S01]  /*0140*/  @P0 LDG.E.U16 R3, desc[UR18][R2.64] ;  /* 0x0000001202030981 */ /* 0x008ea2000c1e1500 */
[----:B------:R-:W-:Y:S01]  /*0150*/  @P0 MOV R0, 0x400 ;  /* 0x0000040000000802 */ /* 0x000fe20000000f00 */
[----:B------:R-:W-:Y:S01]  /*0160*/  UISETP.GE.AND UP0, UPT, UR12, 0x1, UPT ;  /* 0x000000010c00788c */ /* 0x000fe2000bf06270 */
[----:B------:R-:W-:Y:S01]  /*0170*/  R2UR UR20, R1 ;  /* 0x00000000011472ca */ /* 0x000fe200000e0000 */
[----:B------:R-:W0:Y:S01]  /*0180*/  @P0 S2R R5, SR_CgaCtaId ;  /* 0x0000000000050919 */ /* 0x000e220000008800 */
[----:B------:R-:W-:Y:S01]  /*0190*/  HFMA2 R29, -RZ, RZ, 0, 0 ;  /* 0x00000000ff1d7431 */ /* 0x000fe200000001ff */
[----:B------:R1:W-:Y:S04]  /*01a0*/  STL.128 [R1], RZ ;  /* 0x000000ff01007387 */ /* 0x0003e80000100c00 */
[----:B------:R1:W-:Y:S04]  /*01b0*/  STL.128 [R1+0x10], RZ ;  /* 0x000010ff01007387 */ /* 0x0003e80000100c00 */
[----:B------:R1:W-:Y:S04]  /*01c0*/  STL.128 [R1+0x20], RZ ;  /* 0x000020ff01007387 */ /* 0x0003e80000100c00 */
[----:B------:R1:W-:Y:S04]  /*01d0*/  STL.128 [R1+0x30], RZ ;  /* 0x000030ff01007387 */ /* 0x0003e80000100c00 */
[----:B------:R1:W-:Y:S04]  /*01e0*/  STL.128 [R1+0x40], RZ ;  /* 0x000040ff01007387 */ /* 0x0003e80000100c00 */
[----:B------:R1:W-:Y:S04]  /*01f0*/  STL.128 [R1+0x50], RZ ;  /* 0x000050ff01007387 */ /* 0x0003e80000100c00 */
[----:B------:R1:W-:Y:S01]  /*0200*/  STL.128 [R1+0x60], RZ ;  /* 0x000060ff01007387 */ /* 0x0003e20000100c00 */
[----:B0-----:R-:W-:-:S03]  /*0210*/  @P0 LEA R0, R5, R0, 0x18 ;  /* 0x0000000005000211 */ /* 0x001fc600078ec0ff */
[----:B------:R1:W-:Y:S01]  /*0220*/  STL.128 [R1+0x70], RZ ;  /* 0x000070ff01007387 */ /* 0x0003e20000100c00 */
[----:B------:R-:W-:-:S03]  /*0230*/  @P0 LEA R0, R23, R0, 0x1 ;  /* 0x0000000017000211 */ /* 0x000fc600078e08ff */
[----:B------:R1:W-:Y:S04]  /*0240*/  STL.128 [R1+0x80], RZ ;  /* 0x000080ff01007387 */ /* 0x0003e80000100c00 */
[----:B------:R1:W-:Y:S04]  /*0250*/  STL.128 [R1+0x90], RZ ;  /* 0x000090ff01007387 */ /* 0x0003e80000100c00 */
[----:B------:R1:W-:Y:S04]  /*0260*/  STL.128 [R1+0xa0], RZ ;  /* 0x0000a0ff01007387 */ /* 0x0003e80000100c00 */
[----:B------:R1:W-:Y:S04]  /*0270*/  STL.128 [R1+0xb0], RZ ;  /* 0x0000b0ff01007387 */ /* 0x0003e80000100c00 */
[----:B------:R1:W-:Y:S04]  /*0280*/  STL.128 [R1+0xc0], RZ ;  /* 0x0000c0ff01007387 */ /* 0x0003e80000100c00 */
[----:B------:R1:W-:Y:S04]  /*0290*/  STL.128 [R1+0xd0], RZ ;  /* 0x0000d0ff01007387 */ /* 0x0003e80000100c00 */
[----:B------:R1:W-:Y:S04]  /*02a0*/  STL.128 [R1+0xe0], RZ ;  /* 0x0000e0ff01007387 */ /* 0x0003e80000100c00 */
[----:B------:R1:W-:Y:S04]  /*02b0*/  STL.128 [R1+0xf0], RZ ;  /* 0x0000f0ff01007387 */ /* 0x0003e80000100c00 */
[----:B--2---:R1:W-:Y:S01]  /*02c0*/  @P0 STS.U16 [R0], R3 ;  /* 0x0000000300000388 */ /* 0x0043e20000000400 */
[----:B------:R-:W-:Y:S05]  /*02d0*/  BRA.U !UP0, `(.L_x_0) ;  /* 0x0000001908d07547 */ /* 0x000fea000b800000 */
[----:B------:R-:W0:Y:S01]  /*02e0*/  S2UR UR13, SR_CgaCtaId ;  /* 0x00000000000d79c3 */ /* 0x000e220000008800 */
[----:B------:R-:W2:Y:S01]  /*02f0*/  S2R R22, SR_TID.Y ;  /* 0x0000000000167919 */ /* 0x000ea20000002200 */
[----:B------:R-:W3:Y:S01]  /*0300*/  LDCU UR5, c[0x0][0x374] ;  /* 0x00006e80ff0577ac */ /* 0x000ee20008000800 */
[----:B------:R-:W-:Y:S02]  /*0310*/  MOV R10, 0xff800000 ;  /* 0xff800000000a7802 */ /* 0x000fe40000000f00 */
[----:B------:R-:W-:Y:S01]  /*0320*/  MOV R29, RZ ;  /* 0x000000ff001d7202 */ /* 0x000fe20000000f00 */
[----:B------:R-:W-:Y:S01]  /*0330*/  ULOP3.LUT UR15, UR7, 0xf, URZ, 0xc0, !UPT ;  /* 0x0000000f070f7892 */ /* 0x000fe2000f8ec0ff */
[----:B------:R-:W-:Y:S01]  /*0340*/  MOV R26, RZ ;  /* 0x000000ff001a7202 */ /* 0x000fe20000000f00 */
[----:B------:R-:W-:Y:S02]  /*0350*/  ULOP3.LUT UR16, UR7, 0x7, URZ, 0xc0, !UPT ;  /* 0x0000000707107892 */ /* 0x000fe4000f8ec0ff */
[----:B------:R-:W-:-:S02]  /*0360*/  ULOP3.LUT UR17, UR7, 0x7ffffff0, URZ, 0xc0, !UPT ;  /* 0x7ffffff007117892 */ /* 0x000fc4000f8ec0ff */
[----:B------:R-:W-:Y:S02]  /*0370*/  ULOP3.LUT UR8, UR7, 0x3, URZ, 0xc0, !UPT ;  /* 0x0000000307087892 */ /* 0x000fe4000f8ec0ff */
[----:B------:R-:W-:Y:S01]  /*0380*/  UIADD3 UR4, UPT, UPT, UR12, 0x1f, URZ ;  /* 0x0000001f0c047890 */ /* 0x000fe2000fffe0ff */
[----:B------:R-:W-:Y:S01]  /*0390*/  UMOV UR7, 0x400 ;  /* 0x0000040000077882 */ /* 0x000fe20000000000 */
[----:B------:R-:W-:Y:S02]  /*03a0*/  UIADD3 UR14, UPT, UPT, -UR17, URZ, URZ ;  /* 0x000000ff110e7290 */ /* 0x000fe4000fffe1ff */
[----:B------:R-:W-:Y:S02]  /*03b0*/  UIADD3 UR6, UPT, UPT, UR7, 0x1000, URZ ;  /* 0x0000100007067890 */ /* 0x000fe4000fffe0ff */
[----:B------:R-:W-:Y:S02]  /*03c0*/  UIADD3 UR7, UPT, UPT, UR7, 0x2000, URZ ;  /* 0x0000200007077890 */ /* 0x000fe4000fffe0ff */
[----:B------:R-:W-:-:S02]  /*03d0*/  USHF.R.U32.HI UR4, URZ, 0x5, UR4 ;  /* 0x00000005ff047899 */ /* 0x000fc40008011604 */
[----:B0-----:R-:W-:Y:S02]  /*03e0*/  ULEA UR6, UR13, UR6, 0x18 ;  /* 0x000000060d067291 */ /* 0x001fe4000f8ec0ff */
[----:B------:R-:W-:Y:S02]  /*03f0*/  ULEA UR7, UR13, UR7, 0x18 ;  /* 0x000000070d077291 */ /* 0x000fe4000f8ec0ff */
[----:B---3--:R-:W-:Y:S02]  /*0400*/  UIMAD UR5, UR9, UR5, UR10 ;  /* 0x00000005090572a4 */ /* 0x008fe4000f8e020a */
[C---:B------:R-:W-:Y:S02]  /*0410*/  LEA R28, R23.reuse, UR6, 0x7 ;  /* 0x00000006171c7c11 */ /* 0x040fe4000f8e38ff */
[----:B------:R-:W-:-:S08]  /*0420*/  LEA R27, R23, UR7, 0x7 ;  /* 0x00000007171b7c11 */ /* 0x000fd0000f8e38ff */
.L_x_14:
[----:B0-----:R-:W0:Y:S01]  /*0430*/  LDCU.64 UR12, c[0x0][0x3a0] ;  /* 0x00007400ff0c77ac */ /* 0x001e220008000a00 */
[----:B-12---:R-:W-:Y:S02]  /*0440*/  LEA R0, R26, R22, 0x5 ;  /* 0x000000161a007211 */ /* 0x006fe400078e28ff */
[----:B------:R-:W-:Y:S02]  /*0450*/  MOV R7, UR5 ;  /* 0x0000000500077c02 */ /* 0x000fe40008000f00 */
[----:B0-----:R-:W-:-:S04]  /*0460*/  ISETP.GE.AND P1, PT, R0, UR12, PT ;  /* 0x0000000c00007c0c */ /* 0x001fc8000bf26270 */
[----:B------:R-:W-:-:S13]  /*0470*/  ISETP.GE.OR P1, PT, R23, UR13, P1 ;  /* 0x0000000d17007c0c */ /* 0x000fda0008f26670 */
[----:B----4-:R-:W0:Y:S01]  /*0480*/  @!P1 LDC.64 R2, c[0x0][0x388] ;  /* 0x0000e200ff029b82 */ /* 0x010e220000000a00 */
[----:B------:R-:W-:-:S04]  /*0490*/  @!P1 IMAD R0, R7, UR12, R0 ;  /* 0x0000000c07009c24 */ /* 0x000fc8000f8e0200 */
[----:B------:R-:W-:-:S03]  /*04a0*/  @!P1 IMAD R7, R0, UR13, R23 ;  /* 0x0000000d00079c24 */ /* 0x000fc6000f8e0217 */
[----:B---3--:R-:W1:Y:S01]  /*04b0*/  @!P1 LDC.64 R4, c[0x0][0x390] ;  /* 0x0000e400ff049b82 */ /* 0x008e620000000a00 */
[----:B0-----:R-:W-:-:S06]  /*04c0*/  @!P1 IMAD.WIDE R2, R7, 0x2, R2 ;  /* 0x0000000207029825 */ /* 0x001fcc00078e0202 */
[----:B------:R-:W2:Y:S01]  /*04d0*/  @!P1 LDG.E.U16 R2, desc[UR18][R2.64] ;  /* 0x0000001202029981 */ /* 0x000ea2000c1e1500 */
[----:B-1----:R-:W-:-:S06]  /*04e0*/  @!P1 IMAD.WIDE R4, R7, 0x2, R4 ;  /* 0x0000000207049825 */ /* 0x002fcc00078e0204 */
[----:B------:R0:W3:Y:S01]  /*04f0*/  @!P1 LDG.E.U16 R4, desc[UR18][R4.64] ;  /* 0x0000001204049981 */ /* 0x0000e2000c1e1500 */
[----:B------:R-:W1:Y:S01]  /*0500*/  S2R R0, SR_CgaCtaId ;  /* 0x0000000000007919 */ /* 0x000e620000008800 */
[----:B------:R-:W-:-:S04]  /*0510*/  MOV R11, 0x400 ;  /* 0x00000400000b7802 */ /* 0x000fc80000000f00 */
[C---:B------:R-:W-:Y:S02]  /*0520*/  @!P1 IADD3 R7, PT, PT, R11.reuse, 0x1000, RZ ;  /* 0x000010000b079810 */ /* 0x040fe40007ffe0ff */
[C---:B------:R-:W-:Y:S02]  /*0530*/  @!P1 IADD3 R9, PT, PT, R11.reuse, 0x2000, RZ ;  /* 0x000020000b099810 */ /* 0x040fe40007ffe0ff */
[----:B------:R-:W-:Y:S02]  /*0540*/  LOP3.LUT P2, RZ, R22, 0x3e0, R23, 0xc8, !PT ;  /* 0x000003e016ff7812 */ /* 0x000fe4000784c817 */
[----:B0-----:R-:W-:Y:S01]  /*0550*/  IADD3 R5, PT, PT, R11, 0x3000, RZ ;  /* 0x000030000b057810 */ /* 0x001fe20007ffe0ff */
[----:B------:R-:W-:Y:S01]  /*0560*/  BSSY.RECONVERGENT B0, `(.L_x_1) ;  /* 0x00000b4000007945 */ /* 0x000fe20003800200 */
[----:B------:R-:W-:Y:S02]  /*0570*/  IADD3 R26, PT, PT, R26, 0x1, RZ ;  /* 0x000000011a1a7810 */ /* 0x000fe40007ffe0ff */
[----:B-1----:R-:W-:-:S02]  /*0580*/  @!P1 LEA R7, R0, R7, 0x18 ;  /* 0x0000000700079211 */ /* 0x002fc400078ec0ff */
[----:B------:R-:W-:Y:S02]  /*0590*/  @!P1 LEA R9, R0, R9, 0x18 ;  /* 0x0000000900099211 */ /* 0x000fe400078ec0ff */
[C---:B------:R-:W-:Y:S02]  /*05a0*/  @!P1 LEA R6, R22.reuse, R7, 0x7 ;  /* 0x0000000716069211 */ /* 0x040fe400078e38ff */
[----:B------:R-:W-:Y:S02]  /*05b0*/  @!P1 LEA R8, R22, R9, 0x7 ;  /* 0x0000000916089211 */ /* 0x000fe400078e38ff */
[C---:B------:R-:W-:Y:S02]  /*05c0*/  @!P1 LEA R7, R23.reuse, R6, 0x1 ;  /* 0x0000000617079211 */ /* 0x040fe400078e08ff */
[----:B------:R-:W-:Y:S02]  /*05d0*/  @!P1 LEA R3, R23, R8, 0x1 ;  /* 0x0000000817039211 */ /* 0x000fe400078e08ff */
[----:B------:R-:W-:-:S04]  /*05e0*/  LEA R16, R0, R5, 0x18 ;  /* 0x0000000500107211 */ /* 0x000fc800078ec0ff */
[----:B------:R-:W-:Y:S01]  /*05f0*/  LEA R16, R23, R16, 0x1 ;  /* 0x0000001017107211 */ /* 0x000fe200078e08ff */
[----:B--2---:R0:W-:Y:S04]  /*0600*/  @!P1 STS.U16 [R7], R2 ;  /* 0x0000000207009388 */ /* 0x0041e80000000400 */
[----:B---3--:R0:W-:Y:S01]  /*0610*/  @!P1 STS.U16 [R3], R4 ;  /* 0x0000000403009388 */ /* 0x0081e20000000400 */
[----:B------:R-:W-:Y:S01]  /*0620*/  BAR.SYNC.DEFER_BLOCKING 0x0 ;  /* 0x0000000000007b1d */ /* 0x000fe20000010000 */
[----:B------:R-:W-:-:S05]  /*0630*/  ISETP.NE.AND P1, PT, R26, UR4, PT ;  /* 0x000000041a007c0c */ /* 0x000fca000bf25270 */
[----:B------:R-:W-:Y:S08]  /*0640*/  @P2 BRA `(.L_x_2) ;  /* 0x0000000800942947 */ /* 0x000ff00003800000 */
[----:B------:R-:W-:Y:S01]  /*0650*/  UISETP.GE.AND UP0, UPT, UR13, 0x1, UPT ;  /* 0x000000010d00788c */ /* 0x000fe2000bf06270 */
[----:B------:R-:W-:-:S08]  /*0660*/  MOV R17, RZ ;  /* 0x000000ff00117202 */ /* 0x000fd00000000f00 */
[----:B------:R-:W-:Y:S05]  /*0670*/  BRA.U !UP0, `(.L_x_3) ;  /* 0x0000000908787547 */ /* 0x000fea000b800000 */
[----:B------:R-:W-:Y:S01]  /*0680*/  UISETP.GE.U32.AND UP0, UPT, UR13, 0x10, UPT ;  /* 0x000000100d00788c */ /* 0x000fe2000bf06070 */
[----:B------:R-:W-:Y:S01]  /*0690*/  HFMA2 R17, -RZ, RZ, 0, 0 ;  /* 0x00000000ff117431 */ /* 0x000fe200000001ff */
[----:B------:R-:W-:-:S07]  /*06a0*/  MOV R13, RZ ;  /* 0x000000ff000d7202 */ /* 0x000fce0000000f00 */
[----:B------:R-:W-:Y:S05]  /*06b0*/  BRA.U !UP0, `(.L_x_4) ;  /* 0x0000000508187547 */ /* 0x000fea000b800000 */
[----:B0-----:R-:W-:Y:S01]  /*06c0*/  IADD3 R3, PT, PT, R11, 0x1000, RZ ;  /* 0x000010000b037810 */ /* 0x001fe20007ffe0ff */
[----:B------:R-:W-:Y:S01]  /*06d0*/  UMOV UR6, UR14 ;  /* 0x0000000e00067c82 */ /* 0x000fe20008000000 */
[C---:B------:R-:W-:Y:S02]  /*06e0*/  LEA R19, R0.reuse, R11, 0x18 ;  /* 0x0000000b00137211 */ /* 0x040fe400078ec0ff */
[----:B------:R-:W-:Y:S02]  /*06f0*/  LEA R28, R0, R3, 0x18 ;  /* 0x00000003001c7211 */ /* 0x000fe400078ec0ff */
[----:B------:R-:W-:Y:S02]  /*0700*/  MOV R17, RZ ;  /* 0x000000ff00117202 */ /* 0x000fe40000000f00 */
[----:B------:R-:W-:Y:S02]  /*0710*/  LEA R28, R23, R28, 0x7 ;  /* 0x0000001c171c7211 */ /* 0x000fe400078e38ff */
[----:B------:R-:W-:-:S02]  /*0720*/  IADD3 R19, PT, PT, R19, 0x10, RZ ;  /* 0x0000001013137810 */ /* 0x000fc40007ffe0ff */
[----:B------:R-:W-:-:S07]  /*0730*/  IADD3 R18, PT, PT, R28, 0x10, RZ ;  /* 0x000000101c127810 */ /* 0x000fce0007ffe0ff */
.L_x_5:
[----:B------:R-:W0:Y:S01]  /*0740*/  LDS.64 R12, [R19+-0x10] ;  /* 0xfffff000130c7984 */ /* 0x000e220000000a00 */
[----:B------:R-:W-:-:S03]  /*0750*/  UIADD3 UR6, UPT, UPT, UR6, 0x10, URZ ;  /* 0x0000001006067890 */ /* 0x000fc6000fffe0ff */
[----:B------:R-:W1:Y:S01]  /*0760*/  LDS.64 R14, [R18+-0x10] ;  /* 0xfffff000120e7984 */ /* 0x000e620000000a00 */
[----:B------:R-:W-:-:S03]  /*0770*/  UISETP.NE.AND UP0, UPT, UR6, URZ, UPT ;  /* 0x000000ff0600728c */ /* 0x000fc6000bf05270 */
[----:B------:R-:W2:Y:S04]  /*0780*/  LDS.64 R8, [R19+-0x8] ;  /* 0xfffff80013087984 */ /* 0x000ea80000000a00 */
[----:B------:R-:W3:Y:S01]  /*0790*/  LDS.64 R2, [R18+-0x8] ;  /* 0xfffff80012027984 */ /* 0x000ee20000000a00 */
[--C-:B0-----:R-:W-:Y:S02]  /*07a0*/  HADD2.F32 R4, -RZ, R12.reuse.H0_H0 ;  /* 0x2000000cff047230 */ /* 0x101fe40000004100 */
[----:B------:R-:W-:Y:S02]  /*07b0*/  HADD2.F32 R7, -RZ, R12.H1_H1 ;  /* 0x3000000cff077230 */ /* 0x000fe40000004100 */
[--C-:B-1----:R-:W-:Y:S02]  /*07c0*/  HADD2.F32 R5, -RZ, R14.reuse.H0_H0 ;  /* 0x2000000eff057230 */ /* 0x102fe40000004100 */
[----:B------:R-:W-:-:S02]  /*07d0*/  HADD2.F32 R14, -RZ, R14.H1_H1 ;  /* 0x3000000eff0e7230 */ /* 0x000fc40000004100 */
[----:B------:R-:W-:Y:S02]  /*07e0*/  HADD2.F32 R12, -RZ, R15.H0_H0 ;  /* 0x2000000fff0c7230 */ /* 0x000fe40000004100 */
[----:B------:R-:W-:Y:S01]  /*07f0*/  FFMA R4, R4, R5, R17 ;  /* 0x0000000504047223 */ /* 0x000fe20000000011 */
[--C-:B------:R-:W-:Y:S02]  /*0800*/  HADD2.F32 R17, -RZ, R13.reuse.H0_H0 ;  /* 0x2000000dff117230 */ /* 0x100fe40000004100 */
[----:B------:R-:W-:Y:S02]  /*0810*/  HADD2.F32 R13, -RZ, R13.H1_H1 ;  /* 0x3000000dff0d7230 */ /* 0x000fe40000004100 */
[----:B------:R-:W-:Y:S01]  /*0820*/  FFMA R14, R7, R14, R4 ;  /* 0x0000000e070e7223 */ /* 0x000fe20000000004 */
[----:B------:R-:W-:Y:S01]  /*0830*/  HADD2.F32 R15, -RZ, R15.H1_H1 ;  /* 0x3000000fff0f7230 */ /* 0x000fe20000004100 */
[----:B------:R-:W0:Y:S01]  /*0840*/  LDS.64 R6, [R19] ;  /* 0x0000000013067984 */ /* 0x000e220000000a00 */
[----:B--2---:R-:W-:-:S02]  /*0850*/  HADD2.F32 R20, -RZ, R8.H0_H0 ;  /* 0x20000008ff147230 */ /* 0x004fc40000004100 */
[----:B------:R-:W-:Y:S01]  /*0860*/  FFMA R12, R17, R12, R14 ;  /* 0x0000000c110c7223 */ /* 0x000fe2000000000e */
[----:B---3--:R-:W-:Y:S01]  /*0870*/  HADD2.F32 R21, -RZ, R2.H0_H0 ;  /* 0x20000002ff157230 */ /* 0x008fe20000004100 */
[----:B------:R-:W1:Y:S01]  /*0880*/  LDS.64 R4, [R18] ;  /* 0x0000000012047984 */ /* 0x000e620000000a00 */
[----:B------:R-:W-:Y:S02]  /*0890*/  HADD2.F32 R8, -RZ, R8.H1_H1 ;  /* 0x30000008ff087230 */ /* 0x000fe40000004100 */
[----:B------:R-:W-:Y:S01]  /*08a0*/  FFMA R17, R13, R15, R12 ;  /* 0x0000000f0d117223 */ /* 0x000fe2000000000c */
[----:B------:R-:W-:Y:S01]  /*08b0*/  HADD2.F32 R2, -RZ, R2.H1_H1 ;  /* 0x30000002ff027230 */ /* 0x000fe20000004100 */
[----:B------:R2:W3:Y:S02]  /*08c0*/  LDS.64 R12, [R19+0x8] ;  /* 0x00000800130c7984 */ /* 0x0004e40000000a00 */
[----:B------:R-:W-:Y:S02]  /*08d0*/  FFMA R17, R20, R21, R17 ;  /* 0x0000001514117223 */ /* 0x000fe40000000011 */
[----:B------:R4:W5:Y:S02]  /*08e0*/  LDS.64 R14, [R18+0x8] ;  /* 0x00000800120e7984 */ /* 0x0009640000000a00 */
[----:B------:R-:W-:Y:S01]  /*08f0*/  FFMA R2, R8, R2, R17 ;  /* 0x0000000208027223 */ /* 0x000fe20000000011 */
[----:B------:R-:W-:Y:S01]  /*0900*/  HADD2.F32 R17, -RZ, R9.H0_H0 ;  /* 0x20000009ff117230 */ /* 0x000fe20000004100 */
[----:B--2---:R-:W-:Y:S01]  /*0910*/  IADD3 R19, PT, PT, R19, 0x20, RZ ;  /* 0x0000002013137810 */ /* 0x004fe20007ffe0ff */
[----:B------:R-:W-:-:S02]  /*0920*/  HADD2.F32 R8, -RZ, R3.H0_H0 ;  /* 0x20000003ff087230 */ /* 0x000fc40000004100 */
[----:B------:R-:W-:Y:S01]  /*0930*/  HADD2.F32 R9, -RZ, R9.H1_H1 ;  /* 0x30000009ff097230 */ /* 0x000fe20000004100 */
[----:B----4-:R-:W-:Y:S01]  /*0940*/  IADD3 R18, PT, PT, R18, 0x20, RZ ;  /* 0x0000002012127810 */ /* 0x010fe20007ffe0ff */
[----:B------:R-:W-:Y:S02]  /*0950*/  HADD2.F32 R3, -RZ, R3.H1_H1 ;  /* 0x30000003ff037230 */ /* 0x000fe40000004100 */
[----:B------:R-:W-:-:S04]  /*0960*/  FFMA R2, R17, R8, R2 ;  /* 0x0000000811027223 */ /* 0x000fc80000000002 */
[----:B------:R-:W-:Y:S01]  /*0970*/  FFMA R2, R9, R3, R2 ;  /* 0x0000000309027223 */ /* 0x000fe20000000002 */
[--C-:B0-----:R-:W-:Y:S02]  /*0980*/  HADD2.F32 R17, -RZ, R6.reuse.H0_H0 ;  /* 0x20000006ff117230 */ /* 0x101fe40000004100 */
[----:B------:R-:W-:Y:S02]  /*0990*/  HADD2.F32 R3, -RZ, R6.H1_H1 ;  /* 0x30000006ff037230 */ /* 0x000fe40000004100 */
[--C-:B-1----:R-:W-:Y:S02]  /*09a0*/  HADD2.F32 R8, -RZ, R4.reuse.H0_H0 ;  /* 0x20000004ff087230 */ /* 0x102fe40000004100 */
[----:B------:R-:W-:Y:S02]  /*09b0*/  HADD2.F32 R4, -RZ, R4.H1_H1 ;  /* 0x30000004ff047230 */ /* 0x000fe40000004100 */
[----:B------:R-:W-:Y:S02]  /*09c0*/  HADD2.F32 R9, -RZ, R7.H0_H0 ;  /* 0x20000007ff097230 */ /* 0x000fe40000004100 */
[----:B------:R-:W-:Y:S01]  /*09d0*/  FFMA R2, R17, R8, R2 ;  /* 0x0000000811027223 */ /* 0x000fe20000000002 */
[----:B------:R-:W-:-:S02]  /*09e0*/  HADD2.F32 R6, -RZ, R5.H0_H0 ;  /* 0x20000005ff067230 */ /* 0x000fc40000004100 */
[----:B------:R-:W-:Y:S02]  /*09f0*/  HADD2.F32 R7, -RZ, R7.H1_H1 ;  /* 0x30000007ff077230 */ /* 0x000fe40000004100 */
[----:B------:R-:W-:Y:S01]  /*0a00*/  FFMA R2, R3, R4, R2 ;  /* 0x0000000403027223 */ /* 0x000fe20000000002 */
[----:B------:R-:W-:Y:S02]  /*0a10*/  HADD2.F32 R5, -RZ, R5.H1_H1 ;  /* 0x30000005ff057230 */ /* 0x000fe40000004100 */
[----:B---3--:R-:W-:Y:S02]  /*0a20*/  HADD2.F32 R3, -RZ, R12.H0_H0 ;  /* 0x2000000cff037230 */ /* 0x008fe40000004100 */
[----:B------:R-:W-:Y:S01]  /*0a30*/  FFMA R2, R9, R6, R2 ;  /* 0x0000000609027223 */ /* 0x000fe20000000002 */
[--C-:B-----5:R-:W-:Y:S02]  /*0a40*/  HADD2.F32 R4, -RZ, R14.reuse.H0_H0 ;  /* 0x2000000eff047230 */ /* 0x120fe40000004100 */
[----:B------:R-:W-:-:S02]  /*0a50*/  HADD2.F32 R14, -RZ, R14.H1_H1 ;  /* 0x3000000eff0e7230 */ /* 0x000fc40000004100 */
[----:B------:R-:W-:Y:S01]  /*0a60*/  FFMA R2, R7, R5, R2 ;  /* 0x0000000507027223 */ /* 0x000fe20000000002 */
[----:B------:R-:W-:-:S03]  /*0a70*/  HADD2.F32 R5, -RZ, R12.H1_H1 ;  /* 0x3000000cff057230 */ /* 0x000fc60000004100 */
[----:B------:R-:W-:Y:S01]  /*0a80*/  FFMA R2, R3, R4, R2 ;  /* 0x0000000403027223 */ /* 0x000fe20000000002 */
[----:B------:R-:W-:Y:S02]  /*0a90*/  HADD2.F32 R3, -RZ, R13.H0_H0 ;  /* 0x2000000dff037230 */ /* 0x000fe40000004100 */
[----:B------:R-:W-:Y:S02]  /*0aa0*/  HADD2.F32 R4, -RZ, R15.H0_H0 ;  /* 0x2000000fff047230 */ /* 0x000fe40000004100 */
[----:B------:R-:W-:Y:S01]  /*0ab0*/  FFMA R2, R5, R14, R2 ;  /* 0x0000000e05027223 */ /* 0x000fe20000000002 */
[----:B------:R-:W-:Y:S02]  /*0ac0*/  HADD2.F32 R13, -RZ, R13.H1_H1 ;  /* 0x3000000dff0d7230 */ /* 0x000fe40000004100 */
[----:B------:R-:W-:Y:S02]  /*0ad0*/  HADD2.F32 R15, -RZ, R15.H1_H1 ;  /* 0x3000000fff0f7230 */ /* 0x000fe40000004100 */
[----:B------:R-:W-:-:S04]  /*0ae0*/  FFMA R2, R3, R4, R2 ;  /* 0x0000000403027223 */ /* 0x000fc80000000002 */
[----:B------:R-:W-:Y:S01]  /*0af0*/  FFMA R17, R13, R15, R2 ;  /* 0x0000000f0d117223 */ /* 0x000fe20000000002 */
[----:B------:R-:W-:Y:S06]  /*0b00*/  BRA.U UP0, `(.L_x_5) ;  /* 0xfffffffd000c7547 */ /* 0x000fec000b83ffff */
[----:B------:R-:W-:-:S07]  /*0b10*/  MOV R13, UR17 ;  /* 0x00000011000d7c02 */ /* 0x000fce0008000f00 */
.L_x_4:
[----:B------:R-:W-:-:S09]  /*0b20*/  UISETP.NE.AND UP0, UPT, UR15, URZ, UPT ;  /* 0x000000ff0f00728c */ /* 0x000fd2000bf05270 */
[----:B------:R-:W-:Y:S05]  /*0b30*/  BRA.U !UP0, `(.L_x_3) ;  /* 0x0000000508487547 */ /* 0x000fea000b800000 */
[----:B------:R-:W-:Y:S02]  /*0b40*/  UIADD3 UR6, UPT, UPT, UR15, -0x1, URZ ;  /* 0xffffffff0f067890 */ /* 0x000fe4000fffe0ff */
[----:B------:R-:W-:Y:S02]  /*0b50*/  UISETP.NE.AND UP1, UPT, UR16, URZ, UPT ;  /* 0x000000ff1000728c */ /* 0x000fe4000bf25270 */
[----:B------:R-:W-:-:S09]  /*0b60*/  UISETP.GE.U32.AND UP0, UPT, UR6, 0x7, UPT ;  /* 0x000000070600788c */ /* 0x000fd2000bf06070 */
[----:B------:R-:W-:Y:S05]  /*0b70*/  BRA.U !UP0, `(.L_x_6) ;  /* 0x0000000108807547 */ /* 0x000fea000b800000 */
[----:B------:R-:W-:Y:S02]  /*0b80*/  LEA R12, R0, R11, 0x18 ;  /* 0x0000000b000c7211 */ /* 0x000fe400078ec0ff */
[C---:B------:R-:W-:Y:S02]  /*0b90*/  LEA R15, R13.reuse, R28, 0x1 ;  /* 0x0000001c0d0f7211 */ /* 0x040fe400078e08ff */
[C---:B------:R-:W-:Y:S02]  /*0ba0*/  LEA R12, R13.reuse, R12, 0x1 ;  /* 0x0000000c0d0c7211 */ /* 0x040fe400078e08ff */
[----:B------:R-:W-:Y:S01]  /*0bb0*/  IADD3 R13, PT, PT, R13, 0x8, RZ ;  /* 0x000000080d0d7810 */ /* 0x000fe20007ffe0ff */
[----:B0-----:R-:W0:Y:S04]  /*0bc0*/  LDS.64 R2, [R15] ;  /* 0x000000000f027984 */ /* 0x001e280000000a00 */
[----:B------:R-:W1:Y:S04]  /*0bd0*/  LDS.64 R4, [R12] ;  /* 0x000000000c047984 */ /* 0x000e680000000a00 */
[----:B------:R-:W-:Y:S04]  /*0be0*/  LDS.64 R6, [R15+0x8] ;  /* 0x000008000f067984 */ /* 0x000fe80000000a00 */
[----:B------:R-:W2:Y:S01]  /*0bf0*/  LDS.64 R8, [R12+0x8] ;  /* 0x000008000c087984 */ /* 0x000ea20000000a00 */
[----:B0-----:R-:W-:-:S02]  /*0c00*/  HADD2.F32 R18, -RZ, R2.H0_H0 ;  /* 0x20000002ff127230 */ /* 0x001fc40000004100 */
[----:B------:R-:W-:Y:S02]  /*0c10*/  HADD2.F32 R2, -RZ, R2.H1_H1 ;  /* 0x30000002ff027230 */ /* 0x000fe40000004100 */
[--C-:B-1----:R-:W-:Y:S02]  /*0c20*/  HADD2.F32 R14, -RZ, R4.reuse.H0_H0 ;  /* 0x20000004ff0e7230 */ /* 0x102fe40000004100 */
[----:B------:R-:W-:Y:S02]  /*0c30*/  HADD2.F32 R19, -RZ, R4.H1_H1 ;  /* 0x30000004ff137230 */ /* 0x000fe40000004100 */
[----:B------:R-:W-:Y:S02]  /*0c40*/  HADD2.F32 R4, -RZ, R3.H0_H0 ;  /* 0x20000003ff047230 */ /* 0x000fe40000004100 */
[----:B------:R-:W-:Y:S01]  /*0c50*/  FFMA R14, R14, R18, R17 ;  /* 0x000000120e0e7223 */ /* 0x000fe20000000011 */
[--C-:B------:R-:W-:Y:S02]  /*0c60*/  HADD2.F32 R17, -RZ, R5.reuse.H0_H0 ;  /* 0x20000005ff117230 */ /* 0x100fe40000004100 */
[----:B------:R-:W-:-:S02]  /*0c70*/  HADD2.F32 R5, -RZ, R5.H1_H1 ;  /* 0x30000005ff057230 */ /* 0x000fc40000004100 */
[----:B------:R-:W-:Y:S01]  /*0c80*/  FFMA R2, R19, R2, R14 ;  /* 0x0000000213027223 */ /* 0x000fe2000000000e */
[----:B------:R-:W-:Y:S02]  /*0c90*/  HADD2.F32 R3, -RZ, R3.H1_H1 ;  /* 0x30000003ff037230 */ /* 0x000fe40000004100 */
[----:B--2---:R-:W-:Y:S02]  /*0ca0*/  HADD2.F32 R15, -RZ, R8.H0_H0 ;  /* 0x20000008ff0f7230 */ /* 0x004fe40000004100 */
[----:B------:R-:W-:Y:S01]  /*0cb0*/  FFMA R2, R17, R4, R2 ;  /* 0x0000000411027223 */ /* 0x000fe20000000002 */
[--C-:B------:R-:W-:Y:S02]  /*0cc0*/  HADD2.F32 R4, -RZ, R6.reuse.H0_H0 ;  /* 0x20000006ff047230 */ /* 0x100fe40000004100 */
[----:B------:R-:W-:Y:S02]  /*0cd0*/  HADD2.F32 R6, -RZ, R6.H1_H1 ;  /* 0x30000006ff067230 */ /* 0x000fe40000004100 */
[----:B------:R-:W-:Y:S01]  /*0ce0*/  FFMA R2, R5, R3, R2 ;  /* 0x0000000305027223 */ /* 0x000fe20000000002 */
[----:B------:R-:W-:-:S02]  /*0cf0*/  HADD2.F32 R3, -RZ, R8.H1_H1 ;  /* 0x30000008ff037230 */ /* 0x000fc40000004100 */
[----:B------:R-:W-:Y:S02]  /*0d00*/  HADD2.F32 R5, -RZ, R9.H0_H0 ;  /* 0x20000009ff057230 */ /* 0x000fe40000004100 */
[----:B------:R-:W-:Y:S01]  /*0d10*/  FFMA R2, R15, R4, R2 ;  /* 0x000000040f027223 */ /* 0x000fe20000000002 */
[----:B------:R-:W-:Y:S02]  /*0d20*/  HADD2.F32 R4, -RZ, R7.H0_H0 ;  /* 0x20000007ff047230 */ /* 0x000fe40000004100 */
[----:B------:R-:W-:Y:S02]  /*0d30*/  HADD2.F32 R9, -RZ, R9.H1_H1 ;  /* 0x30000009ff097230 */ /* 0x000fe40000004100 */
[----:B------:R-:W-:Y:S01]  /*0d40*/  FFMA R2, R3, R6, R2 ;  /* 0x0000000603027223 */ /* 0x000fe20000000002 */
[----:B------:R-:W-:-:S03]  /*0d50*/  HADD2.F32 R7, -RZ, R7.H1_H1 ;  /* 0x30000007ff077230 */ /* 0x000fc60000004100 */
[----:B------:R-:W-:-:S04]  /*0d60*/  FFMA R2, R5, R4, R2 ;  /* 0x0000000405027223 */ /* 0x000fc80000000002 */
[----:B------:R-:W-:-:S07]  /*0d70*/  FFMA R17, R9, R7, R2 ;  /* 0x0000000709117223 */ /* 0x000fce0000000002 */
.L_x_6:
[----:B------:R-:W-:Y:S05]  /*0d80*/  BRA.U !UP1, `(.L_x_3) ;  /* 0x0000000109b47547 */ /* 0x000fea000b800000 */
[----:B------:R-:W-:Y:S02]  /*0d90*/  UIADD3 UR6, UPT, UPT, UR16, -0x1, URZ ;  /* 0xffffffff10067890 */ /* 0x000fe4000fffe0ff */
[----:B------:R-:W-:Y:S02]  /*0da0*/  UISETP.NE.AND UP1, UPT, UR8, URZ, UPT ;  /* 0x000000ff0800728c */ /* 0x000fe4000bf25270 */
[----:B------:R-:W-:-:S09]  /*0db0*/  UISETP.GE.U32.AND UP0, UPT, UR6, 0x3, UPT ;  /* 0x000000030600788c */ /* 0x000fd2000bf06070 */
[----:B------:R-:W-:Y:S05]  /*0dc0*/  BRA.U !UP0, `(.L_x_7) ;  /* 0x0000000108487547 */ /* 0x000fea000b800000 */
[----:B0-----:R-:W-:Y:S02]  /*0dd0*/  LEA R2, R0, R11, 0x18 ;  /* 0x0000000b00027211 */ /* 0x001fe400078ec0ff */
[C---:B------:R-:W-:Y:S02]  /*0de0*/  LEA R3, R13.reuse, R28, 0x1 ;  /* 0x0000001c0d037211 */ /* 0x040fe400078e08ff */
[C---:B------:R-:W-:Y:S02]  /*0df0*/  LEA R4, R13.reuse, R2, 0x1 ;  /* 0x000000020d047211 */ /* 0x040fe400078e08ff */
[----:B------:R-:W-:Y:S02]  /*0e00*/  IADD3 R13, PT, PT, R13, 0x4, RZ ;  /* 0x000000040d0d7810 */ /* 0x000fe40007ffe0ff */
[----:B------:R-:W0:Y:S04]  /*0e10*/  LDS.64 R2, [R3] ;  /* 0x0000000003027984 */ /* 0x000e280000000a00 */
[----:B------:R-:W1:Y:S01]  /*0e20*/  LDS.64 R4, [R4] ;  /* 0x0000000004047984 */ /* 0x000e620000000a00 */
        /* <DEDUP_REMOVED lines=9> */
[----:B------:R-:W-:-:S03]  /*0ec0*/  HADD2.F32 R3, -RZ, R3.H1_H1 ;  /* 0x30000003ff037230 */ /* 0x000fc60000004100 */
[----:B------:R-:W-:-:S04]  /*0ed0*/  FFMA R2, R7, R8, R2 ;  /* 0x0000000807027223 */ /* 0x000fc80000000002 */
[----:B------:R-:W-:-:S07]  /*0ee0*/  FFMA R17, R5, R3, R2 ;  /* 0x0000000305117223 */ /* 0x000fce0000000002 */
.L_x_7:
[----:B------:R-:W-:Y:S05]  /*0ef0*/  BRA.U !UP1, `(.L_x_3) ;  /* 0x0000000109587547 */ /* 0x000fea000b800000 */
[----:B------:R-:W-:Y:S01]  /*0f00*/  LEA R0, R0, R11, 0x18 ;  /* 0x0000000b00007211 */ /* 0x000fe200078ec0ff */
[----:B------:R-:W-:Y:S01]  /*0f10*/  UISETP.NE.AND UP0, UPT, UR8, 0x1, UPT ;  /* 0x000000010800788c */ /* 0x000fe2000bf05270 */
[C---:B------:R-:W-:Y:S02]  /*0f20*/  LEA R6, R13.reuse, R28, 0x1 ;  /* 0x0000001c0d067211 */ /* 0x040fe400078e08ff */
[----:B------:R-:W-:-:S03]  /*0f30*/  LEA R13, R13, R0, 0x1 ;  /* 0x000000000d0d7211 */ /* 0x000fc600078e08ff */
[----:B0-----:R-:W0:Y:S04]  /*0f40*/  LDS.U16 R2, [R6] ;  /* 0x0000000006027984 */ /* 0x001e280000000400 */
[----:B------:R-:W1:Y:S01]  /*0f50*/  LDS.U16 R0, [R13] ;  /* 0x000000000d007984 */ /* 0x000e620000000400 */
[----:B0-----:R-:W-:Y:S02]  /*0f60*/  HADD2.F32 R2, -RZ, R2.H0_H0 ;  /* 0x20000002ff027230 */ /* 0x001fe40000004100 */
[----:B-1----:R-:W-:-:S05]  /*0f70*/  HADD2.F32 R0, -RZ, R0.H0_H0 ;  /* 0x20000000ff007230 */ /* 0x002fca0000004100 */
[----:B------:R-:W-:Y:S01]  /*0f80*/  FFMA R17, R0, R2, R17 ;  /* 0x0000000200117223 */ /* 0x000fe20000000011 */
[----:B------:R-:W-:Y:S06]  /*0f90*/  BRA.U !UP0, `(.L_x_3) ;  /* 0x0000000108307547 */ /* 0x000fec000b800000 */
[----:B------:R-:W-:Y:S01]  /*0fa0*/  UISETP.NE.AND UP0, UPT, UR8, 0x2, UPT ;  /* 0x000000020800788c */ /* 0x000fe2000bf05270 */
[----:B------:R-:W0:Y:S04]  /*0fb0*/  LDS.U16 R0, [R13+0x2] ;  /* 0x000002000d007984 */ /* 0x000e280000000400 */
[----:B------:R-:W1:Y:S01]  /*0fc0*/  LDS.U16 R2, [R6+0x2] ;  /* 0x0000020006027984 */ /* 0x000e620000000400 */
[----:B------:R-:W-:-:S13]  /*0fd0*/  PLOP3.LUT P2, PT, PT, PT, UP0, 0x80, 0x8 ;  /* 0x000000000008781c */ /* 0x000fda0003f4f008 */
[----:B------:R-:W2:Y:S04]  /*0fe0*/  @P2 LDS.U16 R3, [R13+0x4] ;  /* 0x000004000d032984 */ /* 0x000ea80000000400 */
[----:B------:R-:W3:Y:S01]  /*0ff0*/  @P2 LDS.U16 R5, [R6+0x4] ;  /* 0x0000040006052984 */ /* 0x000ee20000000400 */
[----:B0-----:R-:W-:Y:S02]  /*1000*/  HADD2.F32 R0, -RZ, R0.H0_H0 ;  /* 0x20000000ff007230 */ /* 0x001fe40000004100 */
[----:B-1----:R-:W-:-:S05]  /*1010*/  HADD2.F32 R2, -RZ, R2.H0_H0 ;  /* 0x20000002ff027230 */ /* 0x002fca0000004100 */
[----:B------:R-:W-:Y:S01]  /*1020*/  FFMA R17, R0, R2, R17 ;  /* 0x0000000200117223 */ /* 0x000fe20000000011 */
[----:B--2---:R-:W-:Y:S02]  /*1030*/  @P2 HADD2.F32 R4, -RZ, R3.H0_H0 ;  /* 0x20000003ff042230 */ /* 0x004fe40000004100 */
[----:B---3--:R-:W-:-:S05]  /*1040*/  @P2 HADD2.F32 R5, -RZ, R5.H0_H0 ;  /* 0x20000005ff052230 */ /* 0x008fca0000004100 */
[----:B------:R-:W-:-:S07]  /*1050*/  @P2 FFMA R17, R4, R5, R17 ;  /* 0x0000000504112223 */ /* 0x000fce0000000011 */
.L_x_3:
[----:B------:R-:W1:Y:S02]  /*1060*/  LDCU UR6, c[0x0][0x3a8] ;  /* 0x00007500ff0677ac */ /* 0x000e640008000800 */
[----:B-1----:R-:W-:-:S05]  /*1070*/  FMUL R17, R17, UR6 ;  /* 0x0000000611117c20 */ /* 0x002fca0008400000 */
[----:B------:R-:W-:-:S05]  /*1080*/  F2FP.F16.F32.PACK_AB R17, RZ, R17 ;  /* 0x00000011ff11723e */ /* 0x000fca00000000ff */
[----:B------:R1:W-:Y:S02]  /*1090*/  STS.U16 [R16], R17 ;  /* 0x0000001110007388 */ /* 0x0003e40000000400 */
.L_x_2:
[----:B------:R-:W-:Y:S05]  /*10a0*/  BSYNC.RECONVERGENT B0 ;  /* 0x0000000000007941 */ /* 0x000fea0003800200 */
.L_x_1:
[----:B------:R-:W-:Y:S01]  /*10b0*/  BAR.SYNC.DEFER_BLOCKING 0x0 ;  /* 0x0000000000007b1d */ /* 0x000fe20000010000 */
[----:B------:R-:W-:-:S05]  /*10c0*/  ISETP.GT.U32.AND P2, PT, R23, 0x1f, PT ;  /* 0x0000001f1700780c */ /* 0x000fca0003f44070 */
[----:B------:R-:W-:Y:S08]  /*10d0*/  BSSY.RECONVERGENT B0, `(.L_x_8) ;  /* 0x00000d2000007945 */ /* 0x000ff00003800200 */
[----:B------:R-:W-:Y:S05]  /*10e0*/  @P2 BRA `(.L_x_9) ;  /* 0x0000000c00402947 */ /* 0x000fea0003800000 */
[----:B-1----:R-:W0:Y:S01]  /*10f0*/  LDS.U16 R16, [R16] ;  /* 0x0000000010107984 */ /* 0x002e220000000400 */
[----:B------:R-:W-:Y:S01]  /*1100*/  HFMA2 R5, -RZ, RZ, 0.96630859375, -0.0022525787353515625 ;  /* 0x3bbb989dff057431 */ /* 0x000fe200000001ff */
[----:B------:R-:W-:Y:S01]  /*1110*/  MOV R8, 0x437c0000 ;  /* 0x437c000000087802 */ /* 0x000fe20000000f00 */
[----:B------:R-:W-:Y:S01]  /*1120*/  UISETP.GE.AND UP0, UPT, UR13, 0x1, UPT ;  /* 0x000000010d00788c */ /* 0x000fe2000bf06270 */
[----:B0-----:R-:W-:-:S05]  /*1130*/  HADD2.F32 R3, -RZ, R16.H0_H0 ;  /* 0x20000010ff037230 */ /* 0x001fca0000004100 */
[----:B------:R-:W-:-:S05]  /*1140*/  FMNMX R0, R10, R3, !PT ;  /* 0x000000030a007209 */ /* 0x000fca0007800000 */
[--C-:B------:R-:W-:Y:S01]  /*1150*/  FADD R4, R3, -R0.reuse ;  /* 0x8000000003047221 */ /* 0x100fe20000000000 */
[----:B------:R-:W-:Y:S01]  /*1160*/  FADD R2, R10, -R0 ;  /* 0x800000000a027221 */ /* 0x000fe20000000000 */
[----:B------:R-:W-:Y:S02]  /*1170*/  MOV R10, R0 ;  /* 0x00000000000a7202 */ /* 0x000fe40000000f00 */
[----:B------:R-:W-:-:S04]  /*1180*/  FFMA.SAT R3, R4, R5, 0.5 ;  /* 0x3f00000004037423 */ /* 0x000fc80000002005 */
[----:B------:R-:W-:Y:S01]  /*1190*/  FFMA.RM R6, R3, R8, 12582913 ;  /* 0x4b40000103067423 */ /* 0x000fe20000004008 */
[----:B------:R-:W-:-:S03]  /*11a0*/  FFMA.SAT R3, R2, R5, 0.5 ;  /* 0x3f00000002037423 */ /* 0x000fc60000002005 */
[----:B------:R-:W-:Y:S01]  /*11b0*/  FADD R5, R6, -12583039 ;  /* 0xcb40007f06057421 */ /* 0x000fe20000000000 */
[----:B------:R-:W-:-:S03]  /*11c0*/  FFMA.RM R3, R3, R8, 12582913 ;  /* 0x4b40000103037423 */ /* 0x000fc60000004008 */
[C---:B------:R-:W-:Y:S01]  /*11d0*/  FFMA R7, R4.reuse, 1.4426950216293334961, -R5 ;  /* 0x3fb8aa3b04077823 */ /* 0x040fe20000000805 */
[C---:B------:R-:W-:Y:S01]  /*11e0*/  FADD R5, R3.reuse, -12583039 ;  /* 0xcb40007f03057421 */ /* 0x040fe20000000000 */
[----:B------:R-:W-:Y:S02]  /*11f0*/  SHF.L.U32 R3, R3, 0x17, RZ ;  /* 0x0000001703037819 */ /* 0x000fe400000006ff */
[----:B------:R-:W-:Y:S01]  /*1200*/  FFMA R7, R4, 1.925963033500011079e-08, R7 ;  /* 0x32a5706004077823 */ /* 0x000fe20000000007 */
[----:B------:R-:W-:-:S04]  /*1210*/  FFMA R5, R2, 1.4426950216293334961, -R5 ;  /* 0x3fb8aa3b02057823 */ /* 0x000fc80000000805 */
[----:B------:R-:W-:Y:S01]  /*1220*/  FFMA R5, R2, 1.925963033500011079e-08, R5 ;  /* 0x32a5706002057823 */ /* 0x000fe20000000005 */
[----:B------:R-:W0:Y:S01]  /*1230*/  MUFU.EX2 R7, R7 ;  /* 0x0000000700077308 */ /* 0x000e220000000800 */
[----:B------:R-:W-:-:S07]  /*1240*/  SHF.L.U32 R2, R6, 0x17, RZ ;  /* 0x0000001706027819 */ /* 0x000fce00000006ff */
[----:B------:R-:W1:Y:S01]  /*1250*/  MUFU.EX2 R4, R5 ;  /* 0x0000000500047308 */ /* 0x000e620000000800 */
[----:B0-----:R-:W-:Y:S01]  /*1260*/  FMUL R2, R2, R7 ;  /* 0x0000000702027220 */ /* 0x001fe20000400000 */
[----:B-1----:R-:W-:-:S04]  /*1270*/  FMUL R3, R3, R4 ;  /* 0x0000000403037220 */ /* 0x002fc80000400000 */
[----:B------:R-:W-:Y:S01]  /*1280*/  FFMA R29, R29, R3, R2 ;  /* 0x000000031d1d7223 */ /* 0x000fe20000000002 */
[----:B------:R-:W-:Y:S06]  /*1290*/  BRA.U !UP0, `(.L_x_9) ;  /* 0x0000000908d47547 */ /* 0x000fec000b800000 */
[----:B------:R-:W-:Y:S01]  /*12a0*/  UISETP.GE.U32.AND UP0, UPT, UR13, 0x10, UPT ;  /* 0x000000100d00788c */ /* 0x000fe2000bf06070 */
[----:B------:R-:W-:-:S08]  /*12b0*/  MOV R8, RZ ;  /* 0x000000ff00087202 */ /* 0x000fd00000000f00 */
[----:B------:R-:W-:Y:S05]  /*12c0*/  BRA.U !UP0, `(.L_x_10) ;  /* 0x00000005080c7547 */ /* 0x000fea000b800000 */
[----:B------:R-:W-:-:S07]  /*12d0*/  HFMA2 R25, -RZ, RZ, 0, 0 ;  /* 0x00000000ff197431 */ /* 0x000fce00000001ff */
.L_x_11:
[----:B-1----:R-:W-:-:S05]  /*12e0*/  LEA R24, R25, UR20, 0x2 ;  /* 0x0000001419187c11 */ /* 0x002fca000f8e10ff */
[----:B------:R-:W2:Y:S04]  /*12f0*/  LDL.128 R16, [R24] ;  /* 0x0000000018107983 */ /* 0x000ea80000100c00 */
[----:B------:R-:W3:Y:S01]  /*1300*/  LDL.128 R4, [R24+0x10] ;  /* 0x0000100018047983 */ /* 0x000ee20000100c00 */
[----:B------:R-:W-:-:S05]  /*1310*/  LEA R30, R25, R27, 0x1 ;  /* 0x0000001b191e7211 */ /* 0x000fca00078e08ff */
[----:B------:R-:W0:Y:S02]  /*1320*/  LDS.64 R20, [R30] ;  /* 0x000000001e147984 */ /* 0x000e240000000a00 */
[----:B0-----:R-:W-:-:S05]  /*1330*/  HADD2.F32 R9, -RZ, R20.H0_H0 ;  /* 0x20000014ff097230 */ /* 0x001fca0000004100 */
[----:B------:R-:W-:Y:S01]  /*1340*/  FMUL R8, R2, R9 ;  /* 0x0000000902087220 */ /* 0x000fe20000400000 */
[----:B------:R-:W-:-:S05]  /*1350*/  HADD2.F32 R13, -RZ, R20.H1_H1 ;  /* 0x30000014ff0d7230 */ /* 0x000fca0000004100 */
[----:B------:R-:W-:Y:S01]  /*1360*/  FMUL R12, R2, R13 ;  /* 0x0000000d020c7220 */ /* 0x000fe20000400000 */
[----:B------:R-:W-:-:S05]  /*1370*/  HADD2.F32 R13, -RZ, R21.H0_H0 ;  /* 0x20000015ff0d7230 */ /* 0x000fca0000004100 */
[----:B------:R-:W-:Y:S01]  /*1380*/  FMUL R13, R2, R13 ;  /* 0x0000000d020d7220 */ /* 0x000fe20000400000 */
[----:B------:R-:W-:-:S05]  /*1390*/  HADD2.F32 R21, -RZ, R21.H1_H1 ;  /* 0x30000015ff157230 */ /* 0x000fca0000004100 */
[----:B------:R-:W-:Y:S01]  /*13a0*/  FMUL R20, R2, R21 ;  /* 0x0000001502147220 */ /* 0x000fe20000400000 */
[C---:B--2---:R-:W-:Y:S02]  /*13b0*/  FFMA R16, R3.reuse, R16, R8 ;  /* 0x0000001003107223 */ /* 0x044fe40000000008 */
[----:B------:R-:W2:Y:S01]  /*13c0*/  LDL.128 R8, [R24+0x20] ;  /* 0x0000200018087983 */ /* 0x000ea20000100c00 */
[C---:B------:R-:W-:Y:S01]  /*13d0*/  FFMA R17, R3.reuse, R17, R12 ;  /* 0x0000001103117223 */ /* 0x040fe2000000000c */
[C---:B------:R-:W-:Y:S02]  /*13e0*/  FFMA R18, R3.reuse, R18, R13 ;  /* 0x0000001203127223 */ /* 0x040fe4000000000d */
[----:B------:R-:W4:Y:S01]  /*13f0*/  LDL.128 R12, [R24+0x30] ;  /* 0x00003000180c7983 */ /* 0x000f220000100c00 */
[----:B------:R-:W-:Y:S01]  /*1400*/  FFMA R19, R3, R19, R20 ;  /* 0x0000001303137223 */ /* 0x000fe20000000014 */
[----:B------:R-:W-:-:S04]  /*1410*/  IADD3 R25, PT, PT, R25, 0x10, RZ ;  /* 0x0000001019197810 */ /* 0x000fc80007ffe0ff */
[----:B------:R-:W-:Y:S01]  /*1420*/  STL.128 [R24], R16 ;  /* 0x0000001018007387 */ /* 0x000fe20000100c00 */
[----:B------:R-:W-:-:S03]  /*1430*/  ISETP.NE.AND P2, PT, R25, UR17, PT ;  /* 0x0000001119007c0c */ /* 0x000fc6000bf45270 */
[----:B------:R-:W0:Y:S02]  /*1440*/  LDS.64 R16, [R30+0x8] ;  /* 0x000008001e107984 */ /* 0x000e240000000a00 */
[----:B0-----:R-:W-:Y:S02]  /*1450*/  HADD2.F32 R21, -RZ, R16.H0_H0 ;  /* 0x20000010ff157230 */ /* 0x001fe40000004100 */
[----:B------:R-:W-:-:S03]  /*1460*/  HADD2.F32 R31, -RZ, R17.H1_H1 ;  /* 0x30000011ff1f7230 */ /* 0x000fc60000004100 */
[C---:B------:R-:W-:Y:S01]  /*1470*/  FMUL R20, R2.reuse, R21 ;  /* 0x0000001502147220 */ /* 0x040fe20000400000 */
[----:B------:R-:W-:Y:S02]  /*1480*/  HADD2.F32 R21, -RZ, R16.H1_H1 ;  /* 0x30000010ff157230 */ /* 0x000fe40000004100 */
[C---:B------:R-:W-:Y:S01]  /*1490*/  FMUL R16, R2.reuse, R31 ;  /* 0x0000001f02107220 */ /* 0x040fe20000400000 */
[C---:B---3--:R-:W-:Y:S02]  /*14a0*/  FFMA R4, R3.reuse, R4, R20 ;  /* 0x0000000403047223 */ /* 0x048fe40000000014 */
[C---:B------:R-:W-:Y:S01]  /*14b0*/  FMUL R20, R2.reuse, R21 ;  /* 0x0000001502147220 */ /* 0x040fe20000400000 */
[----:B------:R-:W-:Y:S02]  /*14c0*/  HADD2.F32 R21, -RZ, R17.H0_H0 ;  /* 0x20000011ff157230 */ /* 0x000fe40000004100 */
[C---:B------:R-:W-:Y:S02]  /*14d0*/  FFMA R7, R3.reuse, R7, R16 ;  /* 0x0000000703077223 */ /* 0x040fe40000000010 */
[----:B------:R-:W0:Y:S01]  /*14e0*/  LDS.64 R16, [R30+0x10] ;  /* 0x000010001e107984 */ /* 0x000e220000000a00 */
[----:B------:R-:W-:Y:S01]  /*14f0*/  FFMA R5, R3, R5, R20 ;  /* 0x0000000503057223 */ /* 0x000fe20000000014 */
[----:B------:R-:W-:-:S04]  /*1500*/  FMUL R20, R2, R21 ;  /* 0x0000001502147220 */ /* 0x000fc80000400000 */
[----:B------:R-:W-:-:S05]  /*1510*/  FFMA R6, R3, R6, R20 ;  /* 0x0000000603067223 */ /* 0x000fca0000000014 */
[----:B------:R-:W-:Y:S01]  /*1520*/  STL.128 [R24+0x10], R4 ;  /* 0x0000100418007387 */ /* 0x000fe20000100c00 */
[----:B0-----:R-:W-:-:S05]  /*1530*/  HADD2.F32 R19, -RZ, R16.H0_H0 ;  /* 0x20000010ff137230 */ /* 0x001fca0000004100 */
[----:B------:R-:W-:Y:S01]  /*1540*/  FMUL R18, R2, R19 ;  /* 0x0000001302127220 */ /* 0x000fe20000400000 */
[----:B------:R-:W-:-:S05]  /*1550*/  HADD2.F32 R19, -RZ, R16.H1_H1 ;  /* 0x30000010ff137230 */ /* 0x000fca0000004100 */
[----:B------:R-:W-:Y:S01]  /*1560*/  FMUL R16, R2, R19 ;  /* 0x0000001302107220 */ /* 0x000fe20000400000 */
[--C-:B------:R-:W-:Y:S02]  /*1570*/  HADD2.F32 R19, -RZ, R17.reuse.H0_H0 ;  /* 0x20000011ff137230 */ /* 0x100fe40000004100 */
[----:B------:R-:W-:-:S03]  /*1580*/  HADD2.F32 R17, -RZ, R17.H1_H1 ;  /* 0x30000011ff117230 */ /* 0x000fc60000004100 */
[----:B------:R-:W-:Y:S01]  /*1590*/  FMUL R19, R2, R19 ;  /* 0x0000001302137220 */ /* 0x000fe20000400000 */
[----:B--2---:R-:W-:-:S03]  /*15a0*/  FFMA R8, R3, R8, R18 ;  /* 0x0000000803087223 */ /* 0x004fc60000000012 */
[C---:B------:R-:W-:Y:S01]  /*15b0*/  FFMA R10, R3.reuse, R10, R19 ;  /* 0x0000000a030a7223 */ /* 0x040fe20000000013 */
[----:B------:R-:W-:Y:S01]  /*15c0*/  FFMA R9, R3, R9, R16 ;  /* 0x0000000903097223 */ /* 0x000fe20000000010 */
[----:B------:R-:W0:Y:S01]  /*15d0*/  LDS.64 R18, [R30+0x18] ;  /* 0x000018001e127984 */ /* 0x000e220000000a00 */
[----:B------:R-:W-:-:S04]  /*15e0*/  FMUL R16, R2, R17 ;  /* 0x0000001102107220 */ /* 0x000fc80000400000 */
[----:B------:R-:W-:-:S05]  /*15f0*/  FFMA R11, R3, R11, R16 ;  /* 0x0000000b030b7223 */ /* 0x000fca0000000010 */
[----:B------:R1:W-:Y:S01]  /*1600*/  STL.128 [R24+0x20], R8 ;  /* 0x0000200818007387 */ /* 0x0003e20000100c00 */
[--C-:B0-----:R-:W-:Y:S02]  /*1610*/  HADD2.F32 R17, -RZ, R18.reuse.H0_H0 ;  /* 0x20000012ff117230 */ /* 0x101fe40000004100 */
[----:B------:R-:W-:-:S03]  /*1620*/  HADD2.F32 R21, -RZ, R18.H1_H1 ;  /* 0x30000012ff157230 */ /* 0x000fc60000004100 */
[C---:B------:R-:W-:Y:S01]  /*1630*/  FMUL R16, R2.reuse, R17 ;  /* 0x0000001102107220 */ /* 0x040fe20000400000 */
[--C-:B------:R-:W-:Y:S02]  /*1640*/  HADD2.F32 R17, -RZ, R19.reuse.H0_H0 ;  /* 0x20000013ff117230 */ /* 0x100fe40000004100 */
[----:B------:R-:W-:Y:S02]  /*1650*/  HADD2.F32 R19, -RZ, R19.H1_H1 ;  /* 0x30000013ff137230 */ /* 0x000fe40000004100 */
[----:B----4-:R-:W-:Y:S01]  /*1660*/  FFMA R12, R3, R12, R16 ;  /* 0x0000000c030c7223 */ /* 0x010fe20000000010 */
[C---:B------:R-:W-:Y:S01]  /*1670*/  FMUL R16, R2.reuse, R21 ;  /* 0x0000001502107220 */ /* 0x040fe20000400000 */
[----:B------:R-:W-:-:S03]  /*1680*/  FMUL R17, R2, R17 ;  /* 0x0000001102117220 */ /* 0x000fc60000400000 */
[C---:B------:R-:W-:Y:S01]  /*1690*/  FFMA R13, R3.reuse, R13, R16 ;  /* 0x0000000d030d7223 */ /* 0x040fe20000000010 */
[----:B------:R-:W-:Y:S01]  /*16a0*/  FMUL R16, R2, R19 ;  /* 0x0000001302107220 */ /* 0x000fe20000400000 */
[----:B------:R-:W-:-:S03]  /*16b0*/  FFMA R14, R3, R14, R17 ;  /* 0x0000000e030e7223 */ /* 0x000fc60000000011 */
[----:B------:R-:W-:-:S05]  /*16c0*/  FFMA R15, R3, R15, R16 ;  /* 0x0000000f030f7223 */ /* 0x000fca0000000010 */
[----:B------:R1:W-:Y:S01]  /*16d0*/  STL.128 [R24+0x30], R12 ;  /* 0x0000300c18007387 */ /* 0x0003e20000100c00 */
[----:B------:R-:W-:Y:S05]  /*16e0*/  @P2 BRA `(.L_x_11) ;  /* 0xfffffff800fc2947 */ /* 0x000fea000383ffff */
[----:B-1----:R-:W-:-:S07]  /*16f0*/  MOV R8, UR17 ;  /* 0x0000001100087c02 */ /* 0x002fce0008000f00 */
.L_x_10:
[----:B------:R-:W-:Y:S01]  /*1700*/  UISETP.NE.AND UP0, UPT, UR15, URZ, UPT ;  /* 0x000000ff0f00728c */ /* 0x000fe2000bf05270 */
[----:B------:R-:W-:-:S08]  /*1710*/  MOV R10, R0 ;  /* 0x00000000000a7202 */ /* 0x000fd00000000f00 */
[----:B------:R-:W-:Y:S05]  /*1720*/  BRA.U !UP0, `(.L_x_9) ;  /* 0x0000000508b07547 */ /* 0x000fea000b800000 */
[----:B------:R-:W-:Y:S02]  /*1730*/  UIADD3 UR6, UPT, UPT, UR15, -0x1, URZ ;  /* 0xffffffff0f067890 */ /* 0x000fe4000fffe0ff */
[----:B------:R-:W-:Y:S02]  /*1740*/  UISETP.NE.AND UP1, UPT, UR16, URZ, UPT ;  /* 0x000000ff1000728c */ /* 0x000fe4000bf25270 */
[----:B------:R-:W-:-:S09]  /*1750*/  UISETP.GE.U32.AND UP0, UPT, UR6, 0x7, UPT ;  /* 0x000000070600788c */ /* 0x000fd2000bf06070 */
[----:B------:R-:W-:Y:S05]  /*1760*/  BRA.U !UP0, `(.L_x_12) ;  /* 0x0000000108b47547 */ /* 0x000fea000b800000 */
[----:B------:R-:W-:-:S05]  /*1770*/  LEA R9, R8, UR20, 0x2 ;  /* 0x0000001408097c11 */ /* 0x000fca000f8e10ff */
[----:B------:R-:W2:Y:S04]  /*1780*/  LDL R30, [R9] ;  /* 0x00000000091e7983 */ /* 0x000ea80000100800 */
[----:B------:R-:W3:Y:S04]  /*1790*/  LDL R24, [R9+0x4] ;  /* 0x0000040009187983 */ /* 0x000ee80000100800 */
[----:B------:R-:W4:Y:S04]  /*17a0*/  LDL R20, [R9+0x8] ;  /* 0x0000080009147983 */ /* 0x000f280000100800 */
[----:B------:R-:W5:Y:S04]  /*17b0*/  LDL R18, [R9+0xc] ;  /* 0x00000c0009127983 */ /* 0x000f680000100800 */
[----:B------:R-:W5:Y:S04]  /*17c0*/  LDL R16, [R9+0x10] ;  /* 0x0000100009107983 */ /* 0x000f680000100800 */
[----:B------:R-:W5:Y:S04]  /*17d0*/  LDL R14, [R9+0x14] ;  /* 0x00001400090e7983 */ /* 0x000f680000100800 */
[----:B------:R-:W5:Y:S04]  /*17e0*/  LDL R12, [R9+0x18] ;  /* 0x00001800090c7983 */ /* 0x000f680000100800 */
[----:B------:R-:W5:Y:S01]  /*17f0*/  LDL R10, [R9+0x1c] ;  /* 0x00001c00090a7983 */ /* 0x000f620000100800 */
[----:B------:R-:W-:-:S02]  /*1800*/  LEA R11, R8, R27, 0x1 ;  /* 0x0000001b080b7211 */ /* 0x000fc400078e08ff */
[----:B------:R-:W-:-:S03]  /*1810*/  IADD3 R8, PT, PT, R8, 0x8, RZ ;  /* 0x0000000808087810 */ /* 0x000fc60007ffe0ff */
[----:B------:R-:W0:Y:S04]  /*1820*/  LDS.64 R4, [R11] ;  /* 0x000000000b047984 */ /* 0x000e280000000a00 */
[----:B------:R-:W1:Y:S01]  /*1830*/  LDS.64 R6, [R11+0x8] ;  /* 0x000008000b067984 */ /* 0x000e620000000a00 */
[--C-:B0-----:R-:W-:Y:S02]  /*1840*/  HADD2.F32 R13, -RZ, R4.reuse.H0_H0 ;  /* 0x20000004ff0d7230 */ /* 0x101fe40000004100 */
[----:B------:R-:W-:Y:S02]  /*1850*/  HADD2.F32 R15, -RZ, R4.H1_H1 ;  /* 0x30000004ff0f7230 */ /* 0x000fe40000004100 */
[--C-:B------:R-:W-:Y:S02]  /*1860*/  HADD2.F32 R17, -RZ, R5.reuse.H0_H0 ;  /* 0x20000005ff117230 */ /* 0x100fe40000004100 */
[----:B------:R-:W-:Y:S01]  /*1870*/  FMUL R4, R2, R13 ;  /* 0x0000000d02047220 */ /* 0x000fe20000400000 */
[----:B------:R-:W-:-:S02]  /*1880*/  HADD2.F32 R5, -RZ, R5.H1_H1 ;  /* 0x30000005ff057230 */ /* 0x000fc40000004100 */
[C---:B------:R-:W-:Y:S01]  /*1890*/  FMUL R15, R2.reuse, R15 ;  /* 0x0000000f020f7220 */ /* 0x040fe20000400000 */
[--C-:B-1----:R-:W-:Y:S02]  /*18a0*/  HADD2.F32 R13, -RZ, R7.reuse.H0_H0 ;  /* 0x20000007ff0d7230 */ /* 0x102fe40000004100 */
[C---:B------:R-:W-:Y:S01]  /*18b0*/  FMUL R17, R2.reuse, R17 ;  /* 0x0000001102117220 */ /* 0x040fe20000400000 */
[----:B------:R-:W-:Y:S02]  /*18c0*/  HADD2.F32 R11, -RZ, R6.H0_H0 ;  /* 0x20000006ff0b7230 */ /* 0x000fe40000004100 */
[----:B------:R-:W-:Y:S02]  /*18d0*/  HADD2.F32 R7, -RZ, R7.H1_H1 ;  /* 0x30000007ff077230 */ /* 0x000fe40000004100 */
[----:B------:R-:W-:-:S03]  /*18e0*/  FMUL R13, R2, R13 ;  /* 0x0000000d020d7220 */ /* 0x000fc60000400000 */
[C---:B------:R-:W-:Y:S01]  /*18f0*/  FMUL R7, R2.reuse, R7 ;  /* 0x0000000702077220 */ /* 0x040fe20000400000 */
[C---:B--2---:R-:W-:Y:S01]  /*1900*/  FFMA R4, R3.reuse, R30, R4 ;  /* 0x0000001e03047223 */ /* 0x044fe20000000004 */
[C---:B------:R-:W-:Y:S01]  /*1910*/  FMUL R30, R2.reuse, R5 ;  /* 0x00000005021e7220 */ /* 0x040fe20000400000 */
[----:B------:R-:W-:Y:S02]  /*1920*/  HADD2.F32 R5, -RZ, R6.H1_H1 ;  /* 0x30000006ff057230 */ /* 0x000fe40000004100 */
[C---:B------:R-:W-:Y:S01]  /*1930*/  FMUL R6, R2.reuse, R11 ;  /* 0x0000000b02067220 */ /* 0x040fe20000400000 */
[C---:B---3--:R-:W-:Y:S01]  /*1940*/  FFMA R24, R3.reuse, R24, R15 ;  /* 0x0000001803187223 */ /* 0x048fe2000000000f */
[----:B------:R0:W-:Y:S01]  /*1950*/  STL [R9], R4 ;  /* 0x0000000409007387 */ /* 0x0001e20000100800 */
[----:B------:R-:W-:Y:S01]  /*1960*/  FMUL R5, R2, R5 ;  /* 0x0000000502057220 */ /* 0x000fe20000400000 */
[C---:B----4-:R-:W-:Y:S02]  /*1970*/  FFMA R20, R3.reuse, R20, R17 ;  /* 0x0000001403147223 */ /* 0x050fe40000000011 */
[----:B------:R0:W-:Y:S01]  /*1980*/  STL [R9+0x4], R24 ;  /* 0x0000041809007387 */ /* 0x0001e20000100800 */
[----:B-----5:R-:W-:-:S03]  /*1990*/  FFMA R18, R3, R18, R30 ;  /* 0x0000001203127223 */ /* 0x020fc6000000001e */
[----:B------:R0:W-:Y:S01]  /*19a0*/  STL [R9+0x8], R20 ;  /* 0x0000081409007387 */ /* 0x0001e20000100800 */
[----:B------:R-:W-:-:S03]  /*19b0*/  FFMA R6, R3, R16, R6 ;  /* 0x0000001003067223 */ /* 0x000fc60000000006 */
[----:B------:R0:W-:Y:S01]  /*19c0*/  STL [R9+0xc], R18 ;  /* 0x00000c1209007387 */ /* 0x0001e20000100800 */
[----:B------:R-:W-:-:S03]  /*19d0*/  FFMA R14, R3, R14, R5 ;  /* 0x0000000e030e7223 */ /* 0x000fc60000000005 */
[----:B------:R0:W-:Y:S01]  /*19e0*/  STL [R9+0x10], R6 ;  /* 0x0000100609007387 */ /* 0x0001e20000100800 */
[----:B------:R-:W-:-:S03]  /*19f0*/  FFMA R12, R3, R12, R13 ;  /* 0x0000000c030c7223 */ /* 0x000fc6000000000d */
[----:B------:R0:W-:Y:S01]  /*1a00*/  STL [R9+0x14], R14 ;  /* 0x0000140e09007387 */ /* 0x0001e20000100800 */
[----:B------:R-:W-:-:S03]  /*1a10*/  FFMA R10, R3, R10, R7 ;  /* 0x0000000a030a7223 */ /* 0x000fc60000000007 */
[----:B------:R0:W-:Y:S04]  /*1a20*/  STL [R9+0x18], R12 ;  /* 0x0000180c09007387 */ /* 0x0001e80000100800 */
[----:B------:R0:W-:Y:S02]  /*1a30*/  STL [R9+0x1c], R10 ;  /* 0x00001c0a09007387 */ /* 0x0001e40000100800 */
.L_x_12:
[----:B0-----:R-:W-:Y:S01]  /*1a40*/  MOV R10, R0 ;  /* 0x00000000000a7202 */ /* 0x001fe20000000f00 */
[----:B------:R-:W-:Y:S06]  /*1a50*/  BRA.U !UP1, `(.L_x_9) ;  /* 0x0000000109e47547 */ /* 0x000fec000b800000 */
        /* <DEDUP_REMOVED lines=8> */
[----:B------:R-:W5:Y:S01]  /*1ae0*/  LDL R16, [R6+0xc] ;  /* 0x00000c0006107983 */ /* 0x000f620000100800 */
[----:B------:R-:W-:-:S02]  /*1af0*/  LEA R4, R8, R27, 0x1 ;  /* 0x0000001b08047211 */ /* 0x000fc400078e08ff */
[----:B------:R-:W-:-:S04]  /*1b00*/  IADD3 R8, PT, PT, R8, 0x4, RZ ;  /* 0x0000000408087810 */ /* 0x000fc80007ffe0ff */
[----:B------:R-:W0:Y:S02]  /*1b10*/  LDS.64 R4, [R4] ;  /* 0x0000000004047984 */ /* 0x000e240000000a00 */
[--C-:B0-----:R-:W-:Y:S02]  /*1b20*/  HADD2.F32 R7, -RZ, R4.reuse.H0_H0 ;  /* 0x20000004ff077230 */ /* 0x101fe40000004100 */
[----:B------:R-:W-:Y:S02]  /*1b30*/  HADD2.F32 R9, -RZ, R4.H1_H1 ;  /* 0x30000004ff097230 */ /* 0x000fe40000004100 */
[--C-:B------:R-:W-:Y:S02]  /*1b40*/  HADD2.F32 R11, -RZ, R5.reuse.H0_H0 ;  /* 0x20000005ff0b7230 */ /* 0x100fe40000004100 */
[C---:B------:R-:W-:Y:S01]  /*1b50*/  FMUL R18, R2.reuse, R7 ;  /* 0x0000000702127220 */ /* 0x040fe20000400000 */
[----:B------:R-:W-:Y:S02]  /*1b60*/  HADD2.F32 R5, -RZ, R5.H1_H1 ;  /* 0x30000005ff057230 */ /* 0x000fe40000004100 */
[C---:B------:R-:W-:Y:S01]  /*1b70*/  FMUL R7, R2.reuse, R9 ;  /* 0x0000000902077220 */ /* 0x040fe20000400000 */
[----:B------:R-:W-:-:S02]  /*1b80*/  FMUL R9, R2, R11 ;  /* 0x0000000b02097220 */ /* 0x000fc40000400000 */
[----:B------:R-:W-:Y:S01]  /*1b90*/  FMUL R11, R2, R5 ;  /* 0x00000005020b7220 */ /* 0x000fe20000400000 */
[C---:B--2---:R-:W-:Y:S01]  /*1ba0*/  FFMA R5, R3.reuse, R10, R18 ;  /* 0x0000000a03057223 */ /* 0x044fe20000000012 */
[----:B---3--:R-:W-:-:S04]  /*1bb0*/  FFMA R7, R3, R12, R7 ;  /* 0x0000000c03077223 */ /* 0x008fc80000000007 */
[----:B------:R0:W-:Y:S01]  /*1bc0*/  STL [R6], R5 ;  /* 0x0000000506007387 */ /* 0x0001e20000100800 */
[----:B----4-:R-:W-:-:S03]  /*1bd0*/  FFMA R9, R3, R14, R9 ;  /* 0x0000000e03097223 */ /* 0x010fc60000000009 */
[----:B------:R0:W-:Y:S01]  /*1be0*/  STL [R6+0x4], R7 ;  /* 0x0000040706007387 */ /* 0x0001e20000100800 */
[----:B-----5:R-:W-:-:S03]  /*1bf0*/  FFMA R11, R3, R16, R11 ;  /* 0x00000010030b7223 */ /* 0x020fc6000000000b */
[----:B------:R0:W-:Y:S04]  /*1c00*/  STL [R6+0x8], R9 ;  /* 0x0000080906007387 */ /* 0x0001e80000100800 */
[----:B------:R0:W-:Y:S02]  /*1c10*/  STL [R6+0xc], R11 ;  /* 0x00000c0b06007387 */ /* 0x0001e40000100800 */
.L_x_13:
[----:B------:R-:W-:Y:S01]  /*1c20*/  MOV R10, R0 ;  /* 0x00000000000a7202 */ /* 0x000fe20000000f00 */
[----:B------:R-:W-:Y:S06]  /*1c30*/  BRA.U !UP1, `(.L_x_9) ;  /* 0x00000001096c7547 */ /* 0x000fec000b800000 */
[----:B------:R-:W-:-:S05]  /*1c40*/  LEA R4, R8, UR20, 0x2 ;  /* 0x0000001408047c11 */ /* 0x000fca000f8e10ff */
[----:B0-----:R-:W2:Y:S01]  /*1c50*/  LDL R6, [R4] ;  /* 0x0000000004067983 */ /* 0x001ea20000100800 */
[----:B------:R-:W-:Y:S01]  /*1c60*/  LEA R7, R8, R27, 0x1 ;  /* 0x0000001b08077211 */ /* 0x000fe200078e08ff */
[----:B------:R-:W-:Y:S01]  /*1c70*/  UISETP.NE.AND UP0, UPT, UR8, 0x1, UPT ;  /* 0x000000010800788c */ /* 0x000fe2000bf05270 */
[----:B------:R-:W-:-:S03]  /*1c80*/  MOV R10, R0 ;  /* 0x00000000000a7202 */ /* 0x000fc60000000f00 */
[----:B------:R-:W0:Y:S02]  /*1c90*/  LDS.U16 R5, [R7] ;  /* 0x0000000007057984 */ /* 0x000e240000000400 */
[----:B0-----:R-:W-:-:S05]  /*1ca0*/  HADD2.F32 R5, -RZ, R5.H0_H0 ;  /* 0x20000005ff057230 */ /* 0x001fca0000004100 */
[----:B------:R-:W-:-:S04]  /*1cb0*/  FMUL R8, R2, R5 ;  /* 0x0000000502087220 */ /* 0x000fc80000400000 */
[----:B--2---:R-:W-:-:S05]  /*1cc0*/  FFMA R5, R3, R6, R8 ;  /* 0x0000000603057223 */ /* 0x004fca0000000008 */
[----:B------:R2:W-:Y:S01]  /*1cd0*/  STL [R4], R5 ;  /* 0x0000000504007387 */ /* 0x0005e20000100800 */
[----:B------:R-:W-:Y:S05]  /*1ce0*/  BRA.U !UP0, `(.L_x_9) ;  /* 0x0000000108407547 */ /* 0x000fea000b800000 */
[----:B------:R-:W3:Y:S01]  /*1cf0*/  LDL R8, [R4+0x4] ;  /* 0x0000040004087983 */ /* 0x000ee20000100800 */
[----:B------:R-:W-:Y:S01]  /*1d00*/  UISETP.NE.AND UP0, UPT, UR8, 0x2, UPT ;  /* 0x000000020800788c */ /* 0x000fe2000bf05270 */
[----:B------:R-:W-:Y:S02]  /*1d10*/  MOV R10, R0 ;  /* 0x00000000000a7202 */ /* 0x000fe40000000f00 */
[----:B--2---:R-:W0:Y:S02]  /*1d20*/  LDS.U16 R5, [R7+0x2] ;  /* 0x0000020007057984 */ /* 0x004e240000000400 */
[----:B0-----:R-:W-:-:S05]  /*1d30*/  HADD2.F32 R5, -RZ, R5.H0_H0 ;  /* 0x20000005ff057230 */ /* 0x001fca0000004100 */
[----:B------:R-:W-:-:S04]  /*1d40*/  FMUL R6, R2, R5 ;  /* 0x0000000502067220 */ /* 0x000fc80000400000 */
[----:B---3--:R-:W-:-:S05]  /*1d50*/  FFMA R5, R3, R8, R6 ;  /* 0x0000000803057223 */ /* 0x008fca0000000006 */
[----:B------:R3:W-:Y:S01]  /*1d60*/  STL [R4+0x4], R5 ;  /* 0x0000040504007387 */ /* 0x0007e20000100800 */
[----:B------:R-:W-:Y:S05]  /*1d70*/  BRA.U !UP0, `(.L_x_9) ;  /* 0x00000001081c7547 */ /* 0x000fea000b800000 */
[----:B------:R-:W2:Y:S01]  /*1d80*/  LDL R6, [R4+0x8] ;  /* 0x0000080004067983 */ /* 0x000ea20000100800 */
[----:B------:R-:W-:-:S03]  /*1d90*/  MOV R10, R0 ;  /* 0x00000000000a7202 */ /* 0x000fc60000000f00 */
[----:B---3--:R-:W0:Y:S02]  /*1da0*/  LDS.U16 R5, [R7+0x4] ;  /* 0x0000040007057984 */ /* 0x008e240000000400 */
[----:B0-----:R-:W-:-:S05]  /*1db0*/  HADD2.F32 R5, -RZ, R5.H0_H0 ;  /* 0x20000005ff057230 */ /* 0x001fca0000004100 */
[----:B------:R-:W-:-:S04]  /*1dc0*/  FMUL R2, R2, R5 ;  /* 0x0000000502027220 */ /* 0x000fc80000400000 */
[----:B--2---:R-:W-:-:S05]  /*1dd0*/  FFMA R3, R3, R6, R2 ;  /* 0x0000000603037223 */ /* 0x004fca0000000002 */
[----:B------:R4:W-:Y:S02]  /*1de0*/  STL [R4+0x8], R3 ;  /* 0x0000080304007387 */ /* 0x0009e40000100800 */
.L_x_9:
[----:B------:R-:W-:Y:S05]  /*1df0*/  BSYNC.RECONVERGENT B0 ;  /* 0x0000000000007941 */ /* 0x000fea0003800200 */
.L_x_8:
[----:B------:R-:W-:Y:S06]  /*1e00*/  BAR.SYNC.DEFER_BLOCKING 0x0 ;  /* 0x0000000000007b1d */ /* 0x000fec0000010000 */
[----:B------:R-:W-:Y:S05]  /*1e10*/  @P1 BRA `(.L_x_14) ;  /* 0xffffffe400841947 */ /* 0x000fea000383ffff */
.L_x_0:
[----:B------:R-:W-:Y:S05]  /*1e20*/  @!P0 EXIT ;  /* 0x000000000000894d */ /* 0x000fea0003800000 */
[----:B-1----:R-:W-:-:S06]  /*1e30*/  LEA R0, R23, UR20, 0x2 ;  /* 0x0000001417007c11 */ /* 0x002fcc000f8e10ff */
[----:B------:R-:W5:Y:S01]  /*1e40*/  LDL R0, [R0] ;  /* 0x0000000000007983 */ /* 0x000f620000100800 */
[----:B0-----:R-:W4:Y:S01]  /*1e50*/  MUFU.RCP R2, R29 ;  /* 0x0000001d00027308 */ /* 0x001f220000001000 */
[----:B------:R-:W0:Y:S01]  /*1e60*/  LDCU UR4, c[0x0][0x374] ;  /* 0x00006e80ff0477ac */ /* 0x000e220008000800 */
[----:B------:R-:W-:Y:S01]  /*1e70*/  BSSY.RECONVERGENT B0, `(.L_x_15) ;  /* 0x000000d000007945 */ /* 0x000fe20003800200 */
[----:B----4-:R-:W-:Y:S01]  /*1e80*/  FFMA R3, R2, -R29, 1 ;  /* 0x3f80000002037423 */ /* 0x010fe2000000081d */
[----:B0-----:R-:W-:-:S03]  /*1e90*/  UIMAD UR4, UR9, UR4, UR10 ;  /* 0x00000004090472a4 */ /* 0x001fc6000f8e020a */
[----:B------:R-:W-:Y:S01]  /*1ea0*/  FFMA R3, R2, R3, R2 ;  /* 0x0000000302037223 */ /* 0x000fe20000000002 */
[----:B------:R-:W-:Y:S01]  /*1eb0*/  UIMAD UR4, UR4, UR12, UR11 ;  /* 0x0000000c040472a4 */ /* 0x000fe2000f8e020b */
[----:B-----5:R-:W0:Y:S02]  /*1ec0*/  FCHK P0, R0, R29 ;  /* 0x0000001d00007302 */ /* 0x020e240000000000 */
[----:B------:R-:W-:-:S04]  /*1ed0*/  FFMA R2, R0, R3, RZ ;  /* 0x0000000300027223 */ /* 0x000fc800000000ff */
[----:B--23--:R-:W-:-:S04]  /*1ee0*/  FFMA R4, R2, -R29, R0 ;  /* 0x8000001d02047223 */ /* 0x00cfc80000000000 */
[----:B------:R-:W-:Y:S01]  /*1ef0*/  FFMA R4, R3, R4, R2 ;  /* 0x0000000403047223 */ /* 0x000fe20000000002 */
[----:B0-----:R-:W-:Y:S06]  /*1f00*/  @!P0 BRA `(.L_x_16) ;  /* 0x00000000000c8947 */ /* 0x001fec0003800000 */
[----:B------:R-:W-:-:S07]  /*1f10*/  MOV R2, 0x1f30 ;  /* 0x00001f3000027802 */ /* 0x000fce0000000f00 */
[----:B------:R-:W-:Y:S05]  /*1f20*/  CALL.REL.NOINC `($__internal_0_$__cuda_sm3x_div_rn_noftz_f32_slowpath) ;  /* 0x0000000000287944 */ /* 0x000fea0003c00000 */
[----:B------:R-:W-:-:S07]  /*1f30*/  MOV R4, R0 ;  /* 0x0000000000047202 */ /* 0x000fce0000000f00 */
.L_x_16:
[----:B------:R-:W-:Y:S05]  /*1f40*/  BSYNC.RECONVERGENT B0 ;  /* 0x0000000000007941 */ /* 0x000fea0003800200 */
.L_x_15:
[----:B------:R-:W0:Y:S01]  /*1f50*/  LDCU UR5, c[0x0][0x3a4] ;  /* 0x00007480ff0577ac */ /* 0x000e220008000800 */
[----:B------:R-:W1:Y:S01]  /*1f60*/  LDC.64 R2, c[0x0][0x398] ;  /* 0x0000e600ff027b82 */ /* 0x000e620000000a00 */
[----:B------:R-:W-:Y:S02]  /*1f70*/  F2FP.F16.F32.PACK_AB R4, RZ, R4 ;  /* 0x00000004ff04723e */ /* 0x000fe400000000ff */
[----:B0-----:R-:W-:-:S05]  /*1f80*/  MOV R0, UR5 ;  /* 0x0000000500007c02 */ /* 0x001fca0008000f00 */
[----:B------:R-:W-:-:S04]  /*1f90*/  IMAD R23, R0, UR4, R23 ;  /* 0x0000000400177c24 */ /* 0x000fc8000f8e0217 */
[----:B-1----:R-:W-:-:S05]  /*1fa0*/  IMAD.WIDE R2, R23, 0x2, R2 ;  /* 0x0000000217027825 */ /* 0x002fca00078e0202 */
[----:B------:R-:W-:Y:S01]  /*1fb0*/  STG.E.U16 desc[UR18][R2.64], R4 ;  /* 0x0000000402007986 */ /* 0x000fe2000c101512 */
[----:B------:R-:W-:Y:S05]  /*1fc0*/  EXIT ;  /* 0x000000000000794d */ /* 0x000fea0003800000 */
        .weak           $__internal_0_$__cuda_sm3x_div_rn_noftz_f32_slowpath
        .type           $__internal_0_$__cuda_sm3x_div_rn_noftz_f32_slowpath,@function
        .size           $__internal_0_$__cuda_sm3x_div_rn_noftz_f32_slowpath,(.L_x_29 - $__internal_0_$__cuda_sm3x_div_rn_noftz_f32_slowpath)
$__internal_0_$__cuda_sm3x_div_rn_noftz_f32_slowpath:
[----:B------:R-:W-:Y:S01]  /*1fd0*/  SHF.R.U32.HI R4, RZ, 0x17, R29 ;  /* 0x00000017ff047819 */ /* 0x000fe2000001161d */
[----:B------:R-:W-:Y:S01]  /*1fe0*/  BSSY.RECONVERGENT B1, `(.L_x_17) ;  /* 0x0000063000017945 */ /* 0x000fe20003800200 */
[----:B------:R-:W-:Y:S02]  /*1ff0*/  SHF.R.U32.HI R3, RZ, 0x17, R0 ;  /* 0x00000017ff037819 */ /* 0x000fe40000011600 */
[----:B------:R-:W-:Y:S02]  /*2000*/  LOP3.LUT R8, R4, 0xff, RZ, 0xc0, !PT ;  /* 0x000000ff04087812 */ /* 0x000fe400078ec0ff */
[----:B------:R-:W-:Y:S02]  /*2010*/  LOP3.LUT R3, R3, 0xff, RZ, 0xc0, !PT ;  /* 0x000000ff03037812 */ /* 0x000fe400078ec0ff */
[----:B------:R-:W-:Y:S02]  /*2020*/  IADD3 R7, PT, PT, R8, -0x1, RZ ;  /* 0xffffffff08077810 */ /* 0x000fe40007ffe0ff */
[----:B------:R-:W-:-:S02]  /*2030*/  IADD3 R6, PT, PT, R3, -0x1, RZ ;  /* 0xffffffff03067810 */ /* 0x000fc40007ffe0ff */
[----:B------:R-:W-:Y:S02]  /*2040*/  ISETP.GT.U32.AND P0, PT, R7, 0xfd, PT ;  /* 0x000000fd0700780c */ /* 0x000fe40003f04070 */
[----:B------:R-:W-:Y:S02]  /*2050*/  MOV R4, R0 ;  /* 0x0000000000047202 */ /* 0x000fe40000000f00 */
[----:B------:R-:W-:-:S13]  /*2060*/  ISETP.GT.U32.OR P0, PT, R6, 0xfd, P0 ;  /* 0x000000fd0600780c */ /* 0x000fda0000704470 */
[----:B------:R-:W-:Y:S01]  /*2070*/  @!P0 MOV R5, RZ ;  /* 0x000000ff00058202 */ /* 0x000fe20000000f00 */
[----:B------:R-:W-:Y:S06]  /*2080*/  @!P0 BRA `(.L_x_18) ;  /* 0x00000000005c8947 */ /* 0x000fec0003800000 */
[----:B------:R-:W-:Y:S02]  /*2090*/  FSETP.GTU.FTZ.AND P1, PT, |R29|, +INF , PT ;  /* 0x7f8000001d00780b */ /* 0x000fe40003f3c200 */
[----:B------:R-:W-:-:S04]  /*20a0*/  FSETP.GTU.FTZ.AND P0, PT, |R0|, +INF , PT ;  /* 0x7f8000000000780b */ /* 0x000fc80003f1c200 */
[----:B------:R-:W-:-:S13]  /*20b0*/  PLOP3.LUT P0, PT, P0, P1, PT, 0xf8, 0x8f ;  /* 0x00000000008f781c */ /* 0x000fda0000703f70 */
[----:B------:R-:W-:Y:S05]  /*20c0*/  @P0 BRA `(.L_x_19) ;  /* 0x00000004004c0947 */ /* 0x000fea0003800000 */
[----:B------:R-:W-:-:S13]  /*20d0*/  LOP3.LUT P0, RZ, R29, 0x7fffffff, R4, 0xc8, !PT ;  /* 0x7fffffff1dff7812 */ /* 0x000fda000780c804 */
[----:B------:R-:W-:Y:S05]  /*20e0*/  @!P0 BRA `(.L_x_20) ;  /* 0x00000004003c8947 */ /* 0x000fea0003800000 */
[C---:B------:R-:W-:Y:S02]  /*20f0*/  FSETP.NEU.FTZ.AND P2, PT, |R0|.reuse, +INF , PT ;  /* 0x7f8000000000780b */ /* 0x040fe40003f5d200 */
[----:B------:R-:W-:Y:S02]  /*2100*/  FSETP.NEU.FTZ.AND P1, PT, |R29|, +INF , PT ;  /* 0x7f8000001d00780b */ /* 0x000fe40003f3d200 */
[----:B------:R-:W-:-:S11]  /*2110*/  FSETP.NEU.FTZ.AND P0, PT, |R0|, +INF , PT ;  /* 0x7f8000000000780b */ /* 0x000fd60003f1d200 */
[----:B------:R-:W-:Y:S05]  /*2120*/  @!P1 BRA !P2, `(.L_x_20) ;  /* 0x00000004002c9947 */ /* 0x000fea0005000000 */
[----:B------:R-:W-:-:S04]  /*2130*/  LOP3.LUT P2, RZ, R4, 0x7fffffff, RZ, 0xc0, !PT ;  /* 0x7fffffff04ff7812 */ /* 0x000fc8000784c0ff */
[----:B------:R-:W-:-:S13]  /*2140*/  PLOP3.LUT P1, PT, P1, P2, PT, 0x2f, 0xf2 ;  /* 0x0000000000f2781c */ /* 0x000fda0000f24577 */
[----:B------:R-:W-:Y:S05]  /*2150*/  @P1 BRA `(.L_x_21) ;  /* 0x0000000400181947 */ /* 0x000fea0003800000 */
[----:B------:R-:W-:-:S04]  /*2160*/  LOP3.LUT P1, RZ, R29, 0x7fffffff, RZ, 0xc0, !PT ;  /* 0x7fffffff1dff7812 */ /* 0x000fc8000782c0ff */
[----:B------:R-:W-:-:S13]  /*2170*/  PLOP3.LUT P0, PT, P0, P1, PT, 0x2f, 0xf2 ;  /* 0x0000000000f2781c */ /* 0x000fda0000702577 */
[----:B------:R-:W-:Y:S05]  /*2180*/  @P0 BRA `(.L_x_22) ;  /* 0x0000000400000947 */ /* 0x000fea0003800000 */
[----:B------:R-:W-:Y:S02]  /*2190*/  ISETP.GE.AND P0, PT, R6, RZ, PT ;  /* 0x000000ff0600720c */ /* 0x000fe40003f06270 */
[----:B------:R-:W-:-:S11]  /*21a0*/  ISETP.GE.AND P1, PT, R7, RZ, PT ;  /* 0x000000ff0700720c */ /* 0x000fd60003f26270 */
[----:B------:R-:W-:Y:S01]  /*21b0*/  @P0 MOV R5, RZ ;  /* 0x000000ff00050202 */ /* 0x000fe20000000f00 */
[----:B------:R-:W-:Y:S01]  /*21c0*/  @!P0 FFMA R4, R0, 1.84467440737095516160e+19, RZ ;  /* 0x5f80000000048823 */ /* 0x000fe200000000ff */
[----:B------:R-:W-:Y:S01]  /*21d0*/  @!P0 MOV R5, 0xffffffc0 ;  /* 0xffffffc000058802 */ /* 0x000fe20000000f00 */
[----:B------:R-:W-:-:S03]  /*21e0*/  @!P1 FFMA R29, R29, 1.84467440737095516160e+19, RZ ;  /* 0x5f8000001d1d9823 */ /* 0x000fc600000000ff */
[----:B------:R-:W-:-:S07]  /*21f0*/  @!P1 IADD3 R5, PT, PT, R5, 0x40, RZ ;  /* 0x0000004005059810 */ /* 0x000fce0007ffe0ff */
.L_x_18:
[----:B------:R-:W-:Y:S01]  /*2200*/  LEA R0, R8, 0xc0800000, 0x17 ;  /* 0xc080000008007811 */ /* 0x000fe200078eb8ff */
[----:B------:R-:W-:Y:S01]  /*2210*/  BSSY.RECONVERGENT B2, `(.L_x_23) ;  /* 0x0000036000027945 */ /* 0x000fe20003800200 */
[----:B------:R-:W-:Y:S02]  /*2220*/  IADD3 R3, PT, PT, R3, -0x7f, RZ ;  /* 0xffffff8103037810 */ /* 0x000fe40007ffe0ff */
[----:B------:R-:W-:-:S03]  /*2230*/  IADD3 R29, PT, PT, -R0, R29, RZ ;  /* 0x0000001d001d7210 */ /* 0x000fc60007ffe1ff */
[----:B------:R-:W-:Y:S01]  /*2240*/  IMAD R0, R3, -0x800000, R4 ;  /* 0xff80000003007824 */ /* 0x000fe200078e0204 */
[----:B------:R-:W0:Y:S01]  /*2250*/  MUFU.RCP R6, R29 ;  /* 0x0000001d00067308 */ /* 0x000e220000001000 */
[----:B------:R-:W-:-:S04]  /*2260*/  FADD.FTZ R7, -R29, -RZ ;  /* 0x800000ff1d077221 */ /* 0x000fc80000010100 */
[----:B0-----:R-:W-:-:S04]  /*2270*/  FFMA R9, R6, R7, 1 ;  /* 0x3f80000006097423 */ /* 0x001fc80000000007 */
[----:B------:R-:W-:-:S04]  /*2280*/  FFMA R11, R6, R9, R6 ;  /* 0x00000009060b7223 */ /* 0x000fc80000000006 */
[----:B------:R-:W-:-:S04]  /*2290*/  FFMA R4, R0, R11, RZ ;  /* 0x0000000b00047223 */ /* 0x000fc800000000ff */
[----:B------:R-:W-:-:S04]  /*22a0*/  FFMA R9, R7, R4, R0 ;  /* 0x0000000407097223 */ /* 0x000fc80000000000 */
[----:B------:R-:W-:Y:S01]  /*22b0*/  FFMA R6, R11, R9, R4 ;  /* 0x000000090b067223 */ /* 0x000fe20000000004 */
[----:B------:R-:W-:-:S03]  /*22c0*/  IADD3 R4, PT, PT, R3, 0x7f, -R8 ;  /* 0x0000007f03047810 */ /* 0x000fc60007ffe808 */
[----:B------:R-:W-:Y:S01]  /*22d0*/  FFMA R7, R7, R6, R0 ;  /* 0x0000000607077223 */ /* 0x000fe20000000000 */
[----:B------:R-:W-:-:S03]  /*22e0*/  IADD3 R4, PT, PT, R4, R5, RZ ;  /* 0x0000000504047210 */ /* 0x000fc60007ffe0ff */
[----:B------:R-:W-:-:S05]  /*22f0*/  FFMA R0, R11, R7, R6 ;  /* 0x000000070b007223 */ /* 0x000fca0000000006 */
[----:B------:R-:W-:-:S04]  /*2300*/  SHF.R.U32.HI R3, RZ, 0x17, R0 ;  /* 0x00000017ff037819 */ /* 0x000fc80000011600 */
[----:B------:R-:W-:-:S04]  /*2310*/  LOP3.LUT R3, R3, 0xff, RZ, 0xc0, !PT ;  /* 0x000000ff03037812 */ /* 0x000fc800078ec0ff */
[----:B------:R-:W-:-:S04]  /*2320*/  IADD3 R8, PT, PT, R3, R4, RZ ;  /* 0x0000000403087210 */ /* 0x000fc80007ffe0ff */
[----:B------:R-:W-:-:S04]  /*2330*/  IADD3 R3, PT, PT, R8, -0x1, RZ ;  /* 0xffffffff08037810 */ /* 0x000fc80007ffe0ff */
[----:B------:R-:W-:-:S13]  /*2340*/  ISETP.GE.U32.AND P0, PT, R3, 0xfe, PT ;  /* 0x000000fe0300780c */ /* 0x000fda0003f06070 */
[----:B------:R-:W-:Y:S05]  /*2350*/  @!P0 BRA `(.L_x_24) ;  /* 0x0000000000808947 */ /* 0x000fea0003800000 */
[----:B------:R-:W-:-:S13]  /*2360*/  ISETP.GT.AND P0, PT, R8, 0xfe, PT ;  /* 0x000000fe0800780c */ /* 0x000fda0003f04270 */
[----:B------:R-:W-:Y:S05]  /*2370*/  @P0 BRA `(.L_x_25) ;  /* 0x00000000006c0947 */ /* 0x000fea0003800000 */
[----:B------:R-:W-:-:S13]  /*2380*/  ISETP.GE.AND P0, PT, R8, 0x1, PT ;  /* 0x000000010800780c */ /* 0x000fda0003f06270 */
[----:B------:R-:W-:Y:S05]  /*2390*/  @P0 BRA `(.L_x_26) ;  /* 0x0000000000740947 */ /* 0x000fea0003800000 */
[----:B------:R-:W-:Y:S02]  /*23a0*/  ISETP.GE.AND P0, PT, R8, -0x18, PT ;  /* 0xffffffe80800780c */ /* 0x000fe40003f06270 */
[----:B------:R-:W-:-:S11]  /*23b0*/  LOP3.LUT R0, R0, 0x80000000, RZ, 0xc0, !PT ;  /* 0x8000000000007812 */ /* 0x000fd600078ec0ff */
[----:B------:R-:W-:Y:S05]  /*23c0*/  @!P0 BRA `(.L_x_26) ;  /* 0x0000000000688947 */ /* 0x000fea0003800000 */
[CCC-:B------:R-:W-:Y:S01]  /*23d0*/  FFMA.RZ R3, R11.reuse, R7.reuse, R6.reuse ;  /* 0x000000070b037223 */ /* 0x1c0fe2000000c006 */
[-CC-:B------:R-:W-:Y:S01]  /*23e0*/  FFMA.RM R4, R11, R7.reuse, R6.reuse ;  /* 0x000000070b047223 */ /* 0x180fe20000004006 */
[C---:B------:R-:W-:Y:S02]  /*23f0*/  ISETP.NE.AND P2, PT, R8.reuse, RZ, PT ;  /* 0x000000ff0800720c */ /* 0x040fe40003f45270 */
[C---:B------:R-:W-:Y:S02]  /*2400*/  ISETP.NE.AND P1, PT, R8.reuse, RZ, PT ;  /* 0x000000ff0800720c */ /* 0x040fe40003f25270 */
[----:B------:R-:W-:Y:S01]  /*2410*/  LOP3.LUT R5, R3, 0x7fffff, RZ, 0xc0, !PT ;  /* 0x007fffff03057812 */ /* 0x000fe200078ec0ff */
[----:B------:R-:W-:Y:S01]  /*2420*/  FFMA.RP R3, R11, R7, R6 ;  /* 0x000000070b037223 */ /* 0x000fe20000008006 */
[----:B------:R-:W-:Y:S02]  /*2430*/  IADD3 R6, PT, PT, R8, 0x20, RZ ;  /* 0x0000002008067810 */ /* 0x000fe40007ffe0ff */
[----:B------:R-:W-:-:S02]  /*2440*/  LOP3.LUT R5, R5, 0x800000, RZ, 0xfc, !PT ;  /* 0x0080000005057812 */ /* 0x000fc400078efcff */
[----:B------:R-:W-:Y:S02]  /*2450*/  IADD3 R7, PT, PT, -R8, RZ, RZ ;  /* 0x000000ff08077210 */ /* 0x000fe40007ffe1ff */
[----:B------:R-:W-:Y:S02]  /*2460*/  SHF.L.U32 R6, R5, R6, RZ ;  /* 0x0000000605067219 */ /* 0x000fe400000006ff */
[----:B------:R-:W-:Y:S02]  /*2470*/  FSETP.NEU.FTZ.AND P0, PT, R3, R4, PT ;  /* 0x000000040300720b */ /* 0x000fe40003f1d000 */
[----:B------:R-:W-:Y:S02]  /*2480*/  SEL R4, R7, RZ, P2 ;  /* 0x000000ff07047207 */ /* 0x000fe40001000000 */
[----:B------:R-:W-:Y:S02]  /*2490*/  ISETP.NE.AND P1, PT, R6, RZ, P1 ;  /* 0x000000ff0600720c */ /* 0x000fe40000f25270 */
[----:B------:R-:W-:-:S02]  /*24a0*/  SHF.R.U32.HI R4, RZ, R4, R5 ;  /* 0x00000004ff047219 */ /* 0x000fc40000011605 */
[----:B------:R-:W-:Y:S02]  /*24b0*/  PLOP3.LUT P0, PT, P0, P1, PT, 0xf8, 0x8f ;  /* 0x00000000008f781c */ /* 0x000fe40000703f70 */
[----:B------:R-:W-:Y:S02]  /*24c0*/  SHF.R.U32.HI R6, RZ, 0x1, R4 ;  /* 0x00000001ff067819 */ /* 0x000fe40000011604 */
[----:B------:R-:W-:-:S04]  /*24d0*/  SEL R3, RZ, 0x1, !P0 ;  /* 0x00000001ff037807 */ /* 0x000fc80004000000 */
[----:B------:R-:W-:-:S04]  /*24e0*/  LOP3.LUT R3, R3, 0x1, R6, 0xf8, !PT ;  /* 0x0000000103037812 */ /* 0x000fc800078ef806 */
[----:B------:R-:W-:-:S04]  /*24f0*/  LOP3.LUT R3, R3, R4, RZ, 0xc0, !PT ;  /* 0x0000000403037212 */ /* 0x000fc800078ec0ff */
[----:B------:R-:W-:-:S04]  /*2500*/  IADD3 R3, PT, PT, R6, R3, RZ ;  /* 0x0000000306037210 */ /* 0x000fc80007ffe0ff */
[----:B------:R-:W-:Y:S01]  /*2510*/  LOP3.LUT R0, R3, R0, RZ, 0xfc, !PT ;  /* 0x0000000003007212 */ /* 0x000fe200078efcff */
[----:B------:R-:W-:Y:S06]  /*2520*/  BRA `(.L_x_26) ;  /* 0x0000000000107947 */ /* 0x000fec0003800000 */
.L_x_25:
[----:B------:R-:W-:-:S04]  /*2530*/  LOP3.LUT R0, R0, 0x80000000, RZ, 0xc0, !PT ;  /* 0x8000000000007812 */ /* 0x000fc800078ec0ff */
[----:B------:R-:W-:Y:S01]  /*2540*/  LOP3.LUT R0, R0, 0x7f800000, RZ, 0xfc, !PT ;  /* 0x7f80000000007812 */ /* 0x000fe200078efcff */
[----:B------:R-:W-:Y:S06]  /*2550*/  BRA `(.L_x_26) ;  /* 0x0000000000047947 */ /* 0x000fec0003800000 */
.L_x_24:
[----:B------:R-:W-:-:S07]  /*2560*/  LEA R0, R4, R0, 0x17 ;  /* 0x0000000004007211 */ /* 0x000fce00078eb8ff */
.L_x_26:
[----:B------:R-:W-:Y:S05]  /*2570*/  BSYNC.RECONVERGENT B2 ;  /* 0x0000000000027941 */ /* 0x000fea0003800200 */
.L_x_23:
[----:B------:R-:W-:Y:S05]  /*2580*/  BRA `(.L_x_27) ;  /* 0x0000000000207947 */ /* 0x000fea0003800000 */
.L_x_22:
[----:B------:R-:W-:-:S04]  /*2590*/  LOP3.LUT R0, R29, 0x80000000, R4, 0x48, !PT ;  /* 0x800000001d007812 */ /* 0x000fc800078e4804 */
[----:B------:R-:W-:Y:S01]  /*25a0*/  LOP3.LUT R0, R0, 0x7f800000, RZ, 0xfc, !PT ;  /* 0x7f80000000007812 */ /* 0x000fe200078efcff */
[----:B------:R-:W-:Y:S06]  /*25b0*/  BRA `(.L_x_27) ;  /* 0x0000000000147947 */ /* 0x000fec0003800000 */
.L_x_21:
[----:B------:R-:W-:Y:S01]  /*25c0*/  LOP3.LUT R0, R29, 0x80000000, R4, 0x48, !PT ;  /* 0x800000001d007812 */ /* 0x000fe200078e4804 */
[----:B------:R-:W-:Y:S06]  /*25d0*/  BRA `(.L_x_27) ;  /* 0x00000000000c7947 */ /* 0x000fec0003800000 */
.L_x_20:
[----:B------:R-:W0:Y:S01]  /*25e0*/  MUFU.RSQ R0, -QNAN ;  /* 0xffc0000000007908 */ /* 0x000e220000001400 */
[----:B------:R-:W-:Y:S05]  /*25f0*/  BRA `(.L_x_27) ;  /* 0x0000000000047947 */ /* 0x000fea0003800000 */
.L_x_19:
[----:B------:R-:W-:-:S07]  /*2600*/  FADD.FTZ R0, R0, R29 ;  /* 0x0000001d00007221 */ /* 0x000fce0000010000 */
.L_x_27:
[----:B------:R-:W-:Y:S05]  /*2610*/  BSYNC.RECONVERGENT B1 ;  /* 0x0000000000017941 */ /* 0x000fea0003800200 */
.L_x_17:
[----:B------:R-:W-:-:S04]  /*2620*/  HFMA2 R3, -RZ, RZ, 0, 0 ;  /* 0x00000000ff037431 */ /* 0x000fc800000001ff */
[----:B0-----:R-:W-:Y:S05]  /*2630*/  RET.REL.NODEC R2 `(_Z22flash_attention_kernelPK6__halfS1_S1_PS_iif) ;  /* 0xffffffd802707950 */ /* 0x001fea0003c3ffff */
.L_x_28:
[----:B------:R-:W-:-:S00]  /*2640*/  BRA `(.L_x_28) ;  /* 0xfffffffc00fc7947 */ /* 0x000fc0000383ffff */
[----:B------:R-:W-:-:S00]  /*2650*/  NOP ;  /* 0x0000000000007918 */ /* 0x000fc00000000000 */
        /* <DEDUP_REMOVED lines=10> */
.L_x_29:


//--------------------- .nv.shared._Z22flash_attention_kernelPK6__halfS1_S1_PS_iif --------------------------
	.section	.nv.shared._Z22flash_attention_kernelPK6__halfS1_S1_PS_iif,"aw",@nobits
	.sectionflags	@""
	.align	2
.nv.shared._Z22flash_attention_kernelPK6__halfS1_S1_PS_iif:
	.zero		15360


//--------------------- .nv.shared.reserved.0     --------------------------
	.section	.nv.shared.reserved.0,"aw",@nobits
	.weak		__nv_reservedSMEM_offset_0_alias
	.size		__nv_reservedSMEM_offset_0_alias, 0, 64
	.other		__nv_reservedSMEM_offset_0_alias,@"STO_CUDA_RESERVED_SHARED STV_DEFAULT"
__nv_reservedSMEM_offset_0_alias:
	.zero		0
	.zero		64


//--------------------- .nv.constant0._Z22flash_attention_kernelPK6__halfS1_S1_PS_iif --------------------------
	.section	.nv.constant0._Z22flash_attention_kernelPK6__halfS1_S1_PS_iif,"a",@progbits
	.sectionflags	@""
	.align	4
.nv.constant0._Z22flash_attention_kernelPK6__halfS1_S1_PS_iif:
	.zero		940


//--------------------- SYMBOLS --------------------------

	.type		.nv.reservedSmem.offset0,@object
	.size		.nv.reservedSmem.offset0,0x4
	.type		.nv.reservedSmem.cap,@object
	.size		.nv.reservedSmem.cap,0x4
